//
// Generated by NVIDIA NVVM Compiler
//
// Compiler Build ID: CL-36424714
// Cuda compilation tools, release 13.0, V13.0.88
// Based on NVVM 20.0.0
//

.version 9.0
.target sm_100
.address_size 64

.extern .func  (.param .b32 func_retval0) vprintf
(
	.param .b64 vprintf_param_0,
	.param .b64 vprintf_param_1
)
;
.const .align 1 .u8 player;
.const .align 1 .u8 opponent;
.global .align 1 .b8 $str[32] = {10, 10, 80, 108, 97, 121, 101, 114, 32, 49, 32, 91, 88, 93, 32, 9, 32, 80, 108, 97, 121, 101, 114, 32, 50, 32, 91, 79, 93, 10, 10};
.global .align 1 .b8 $str$1[27] = {9, 9, 32, 32, 32, 32, 32, 32, 32, 124, 32, 32, 32, 32, 32, 32, 32, 124, 32, 32, 32, 32, 32, 32, 32, 10};
.global .align 1 .b8 $str$2[27] = {9, 9, 32, 32, 32, 37, 99, 32, 32, 32, 124, 32, 32, 32, 37, 99, 32, 32, 32, 124, 32, 32, 32, 37, 99, 10};
.global .align 1 .b8 $str$3[27] = {9, 9, 95, 95, 95, 95, 95, 95, 95, 124, 95, 95, 95, 95, 95, 95, 95, 124, 95, 95, 95, 95, 95, 95, 95, 10};
.global .align 1 .b8 $str$4[22] = {80, 108, 97, 121, 101, 114, 32, 49, 32, 91, 88, 93, 32, 119, 105, 110, 115, 33, 32, 10, 10};
.global .align 1 .b8 $str$5[22] = {80, 108, 97, 121, 101, 114, 32, 50, 32, 91, 79, 93, 32, 119, 105, 110, 115, 33, 32, 10, 10};
.global .align 1 .b8 $str$6[9] = {73, 109, 32, 104, 101, 114, 101, 10};
.global .align 1 .b8 $str$7[10] = {84, 82, 85, 69, 58, 32, 37, 100, 10};
.global .align 1 .b8 $str$8[26] = {80, 108, 97, 121, 101, 114, 32, 37, 99, 32, 58, 32, 79, 112, 112, 111, 110, 101, 110, 116, 32, 37, 99, 32, 10};

.func  (.param .b32 func_retval0) _Z6minmaxPcib(
	.param .b64 _Z6minmaxPcib_param_0,
	.param .b32 _Z6minmaxPcib_param_1,
	.param .b32 _Z6minmaxPcib_param_2
)
{
	.reg .pred 	%p<63>;
	.reg .b16 	%rs<66>;
	.reg .b32 	%r<97>;
	.reg .b64 	%rd<3>;

	ld.param.u64 	%rd2, [_Z6minmaxPcib_param_0];
	ld.param.u32 	%r40, [_Z6minmaxPcib_param_1];
	ld.param.s8 	%rs15, [_Z6minmaxPcib_param_2];
	cvta.to.global.u64 	%rd1, %rd2;
	ld.global.u8 	%rs1, [%rd1];
	ld.global.u8 	%rs2, [%rd1+1];
	setp.ne.s16 	%p1, %rs1, %rs2;
	@%p1 bra 	$L__BB0_3;
	ld.global.u8 	%rs16, [%rd1+2];
	setp.ne.s16 	%p2, %rs1, %rs16;
	@%p2 bra 	$L__BB0_3;
	ld.const.u8 	%rs63, [player];
	setp.eq.s16 	%p62, %rs1, %rs63;
	@%p62 bra 	$L__BB0_22;
	bra.uni 	$L__BB0_19;
$L__BB0_3:
	ld.global.u8 	%rs3, [%rd1+3];
	ld.global.u8 	%rs4, [%rd1+4];
	setp.ne.s16 	%p3, %rs3, %rs4;
	@%p3 bra 	$L__BB0_6;
	ld.global.u8 	%rs17, [%rd1+5];
	setp.ne.s16 	%p4, %rs3, %rs17;
	@%p4 bra 	$L__BB0_6;
	ld.const.u8 	%rs62, [player];
	setp.eq.s16 	%p61, %rs3, %rs62;
	@%p61 bra 	$L__BB0_22;
	bra.uni 	$L__BB0_19;
$L__BB0_6:
	ld.global.u8 	%rs5, [%rd1+6];
	ld.global.u8 	%rs6, [%rd1+7];
	setp.ne.s16 	%p5, %rs5, %rs6;
	@%p5 bra 	$L__BB0_9;
	ld.global.u8 	%rs18, [%rd1+8];
	setp.ne.s16 	%p6, %rs5, %rs18;
	@%p6 bra 	$L__BB0_9;
	ld.const.u8 	%rs61, [player];
	setp.eq.s16 	%p60, %rs5, %rs61;
	@%p60 bra 	$L__BB0_22;
	bra.uni 	$L__BB0_19;
$L__BB0_9:
	setp.ne.s16 	%p7, %rs1, %rs3;
	setp.ne.s16 	%p8, %rs1, %rs5;
	or.pred  	%p9, %p7, %p8;
	@%p9 bra 	$L__BB0_11;
	ld.const.u8 	%rs60, [player];
	setp.eq.s16 	%p59, %rs1, %rs60;
	@%p59 bra 	$L__BB0_22;
	bra.uni 	$L__BB0_19;
$L__BB0_11:
	setp.ne.s16 	%p10, %rs2, %rs4;
	setp.ne.s16 	%p11, %rs2, %rs6;
	or.pred  	%p12, %p10, %p11;
	@%p12 bra 	$L__BB0_13;
	ld.const.u8 	%rs59, [player];
	setp.eq.s16 	%p58, %rs2, %rs59;
	@%p58 bra 	$L__BB0_22;
	bra.uni 	$L__BB0_19;
$L__BB0_13:
	ld.global.u8 	%rs7, [%rd1+2];
	ld.global.u8 	%rs8, [%rd1+5];
	setp.ne.s16 	%p13, %rs7, %rs8;
	@%p13 bra 	$L__BB0_16;
	ld.global.u8 	%rs19, [%rd1+8];
	setp.ne.s16 	%p14, %rs7, %rs19;
	@%p14 bra 	$L__BB0_16;
	ld.const.u8 	%rs58, [player];
	setp.eq.s16 	%p57, %rs7, %rs58;
	@%p57 bra 	$L__BB0_22;
	bra.uni 	$L__BB0_19;
$L__BB0_16:
	setp.ne.s16 	%p15, %rs1, %rs4;
	@%p15 bra 	$L__BB0_20;
	ld.global.u8 	%rs20, [%rd1+8];
	setp.ne.s16 	%p16, %rs1, %rs20;
	@%p16 bra 	$L__BB0_20;
	ld.const.u8 	%rs57, [player];
	setp.eq.s16 	%p56, %rs1, %rs57;
	@%p56 bra 	$L__BB0_22;
$L__BB0_19:
	add.s32 	%r81, %r40, -10;
	bra.uni 	$L__BB0_62;
$L__BB0_20:
	setp.ne.s16 	%p17, %rs7, %rs4;
	setp.ne.s16 	%p18, %rs4, %rs5;
	or.pred  	%p19, %p17, %p18;
	@%p19 bra 	$L__BB0_24;
	ld.const.u8 	%rs56, [player];
	setp.ne.s16 	%p55, %rs4, %rs56;
	@%p55 bra 	$L__BB0_19;
$L__BB0_22:
	sub.s32 	%r81, 10, %r40;
	bra.uni 	$L__BB0_62;
$L__BB0_23:
	ld.global.u8 	%rs21, [%rd1+8];
	setp.eq.s16 	%p35, %rs21, 95;
	mov.b32 	%r81, 0;
	@%p35 bra 	$L__BB0_25;
	bra.uni 	$L__BB0_62;
$L__BB0_24:
	setp.ne.s16 	%p20, %rs1, 95;
	setp.ne.s16 	%p21, %rs2, 95;
	setp.ne.s16 	%p22, %rs7, 95;
	and.pred  	%p23, %p21, %p22;
	setp.ne.s16 	%p24, %rs3, 95;
	and.pred  	%p25, %p23, %p24;
	setp.ne.s16 	%p26, %rs4, 95;
	and.pred  	%p27, %p25, %p26;
	setp.ne.s16 	%p28, %rs8, 95;
	and.pred  	%p29, %p27, %p28;
	setp.ne.s16 	%p30, %rs5, 95;
	and.pred  	%p31, %p29, %p30;
	setp.ne.s16 	%p32, %rs6, 95;
	and.pred  	%p33, %p31, %p32;
	and.pred  	%p34, %p33, %p20;
	@%p34 bra 	$L__BB0_23;
$L__BB0_25:
	setp.eq.s16 	%p36, %rs15, 0;
	@%p36 bra 	$L__BB0_44;
	setp.eq.s16 	%p37, %rs1, 95;
	ld.const.u8 	%rs9, [player];
	add.s32 	%r3, %r40, 1;
	mov.b32 	%r81, -1000;
	@%p37 bra 	$L__BB0_27;
	bra.uni 	$L__BB0_28;
$L__BB0_27:
	st.global.u8 	[%rd1], %rs9;
	{ // callseq 0, 0
	.param .b64 param0;
	st.param.b64 	[param0], %rd2;
	.param .b32 param1;
	st.param.b32 	[param1], %r3;
	.param .b32 param2;
	st.param.b32 	[param2], 0;
	.param .b32 retval0;
	call.uni (retval0), 
	_Z6minmaxPcib, 
	(
	param0, 
	param1, 
	param2
	);
	ld.param.b32 	%r43, [retval0];
	} // callseq 0
	mov.b16 	%rs22, 95;
	st.global.u8 	[%rd1], %rs22;
	max.s32 	%r81, %r43, -1000;
	ld.global.u8 	%rs2, [%rd1+1];
$L__BB0_28:
	setp.ne.s16 	%p38, %rs2, 95;
	@%p38 bra 	$L__BB0_30;
	st.global.u8 	[%rd1+1], %rs9;
	{ // callseq 1, 0
	.param .b64 param0;
	st.param.b64 	[param0], %rd2;
	.param .b32 param1;
	st.param.b32 	[param1], %r3;
	.param .b32 param2;
	st.param.b32 	[param2], 0;
	.param .b32 retval0;
	call.uni (retval0), 
	_Z6minmaxPcib, 
	(
	param0, 
	param1, 
	param2
	);
	ld.param.b32 	%r45, [retval0];
	} // callseq 1
	mov.b16 	%rs24, 95;
	st.global.u8 	[%rd1+1], %rs24;
	max.s32 	%r81, %r45, %r81;
$L__BB0_30:
	ld.global.u8 	%rs25, [%rd1+2];
	setp.ne.s16 	%p39, %rs25, 95;
	@%p39 bra 	$L__BB0_32;
	st.global.u8 	[%rd1+2], %rs9;
	{ // callseq 2, 0
	.param .b64 param0;
	st.param.b64 	[param0], %rd2;
	.param .b32 param1;
	st.param.b32 	[param1], %r3;
	.param .b32 param2;
	st.param.b32 	[param2], 0;
	.param .b32 retval0;
	call.uni (retval0), 
	_Z6minmaxPcib, 
	(
	param0, 
	param1, 
	param2
	);
	ld.param.b32 	%r47, [retval0];
	} // callseq 2
	mov.b16 	%rs26, 95;
	st.global.u8 	[%rd1+2], %rs26;
	max.s32 	%r81, %r47, %r81;
$L__BB0_32:
	ld.global.u8 	%rs27, [%rd1+3];
	setp.ne.s16 	%p40, %rs27, 95;
	@%p40 bra 	$L__BB0_34;
	st.global.u8 	[%rd1+3], %rs9;
	{ // callseq 3, 0
	.param .b64 param0;
	st.param.b64 	[param0], %rd2;
	.param .b32 param1;
	st.param.b32 	[param1], %r3;
	.param .b32 param2;
	st.param.b32 	[param2], 0;
	.param .b32 retval0;
	call.uni (retval0), 
	_Z6minmaxPcib, 
	(
	param0, 
	param1, 
	param2
	);
	ld.param.b32 	%r49, [retval0];
	} // callseq 3
	mov.b16 	%rs28, 95;
	st.global.u8 	[%rd1+3], %rs28;
	max.s32 	%r81, %r49, %r81;
$L__BB0_34:
	ld.global.u8 	%rs29, [%rd1+4];
	setp.ne.s16 	%p41, %rs29, 95;
	@%p41 bra 	$L__BB0_36;
	st.global.u8 	[%rd1+4], %rs9;
	{ // callseq 4, 0
	.param .b64 param0;
	st.param.b64 	[param0], %rd2;
	.param .b32 param1;
	st.param.b32 	[param1], %r3;
	.param .b32 param2;
	st.param.b32 	[param2], 0;
	.param .b32 retval0;
	call.uni (retval0), 
	_Z6minmaxPcib, 
	(
	param0, 
	param1, 
	param2
	);
	ld.param.b32 	%r51, [retval0];
	} // callseq 4
	mov.b16 	%rs30, 95;
	st.global.u8 	[%rd1+4], %rs30;
	max.s32 	%r81, %r51, %r81;
$L__BB0_36:
	ld.global.u8 	%rs31, [%rd1+5];
	setp.ne.s16 	%p42, %rs31, 95;
	@%p42 bra 	$L__BB0_38;
	st.global.u8 	[%rd1+5], %rs9;
	{ // callseq 5, 0
	.param .b64 param0;
	st.param.b64 	[param0], %rd2;
	.param .b32 param1;
	st.param.b32 	[param1], %r3;
	.param .b32 param2;
	st.param.b32 	[param2], 0;
	.param .b32 retval0;
	call.uni (retval0), 
	_Z6minmaxPcib, 
	(
	param0, 
	param1, 
	param2
	);
	ld.param.b32 	%r53, [retval0];
	} // callseq 5
	mov.b16 	%rs32, 95;
	st.global.u8 	[%rd1+5], %rs32;
	max.s32 	%r81, %r53, %r81;
$L__BB0_38:
	ld.global.u8 	%rs33, [%rd1+6];
	setp.ne.s16 	%p43, %rs33, 95;
	@%p43 bra 	$L__BB0_40;
	st.global.u8 	[%rd1+6], %rs9;
	{ // callseq 6, 0
	.param .b64 param0;
	st.param.b64 	[param0], %rd2;
	.param .b32 param1;
	st.param.b32 	[param1], %r3;
	.param .b32 param2;
	st.param.b32 	[param2], 0;
	.param .b32 retval0;
	call.uni (retval0), 
	_Z6minmaxPcib, 
	(
	param0, 
	param1, 
	param2
	);
	ld.param.b32 	%r55, [retval0];
	} // callseq 6
	mov.b16 	%rs34, 95;
	st.global.u8 	[%rd1+6], %rs34;
	max.s32 	%r81, %r55, %r81;
$L__BB0_40:
	ld.global.u8 	%rs35, [%rd1+7];
	setp.ne.s16 	%p44, %rs35, 95;
	@%p44 bra 	$L__BB0_42;
	st.global.u8 	[%rd1+7], %rs9;
	{ // callseq 7, 0
	.param .b64 param0;
	st.param.b64 	[param0], %rd2;
	.param .b32 param1;
	st.param.b32 	[param1], %r3;
	.param .b32 param2;
	st.param.b32 	[param2], 0;
	.param .b32 retval0;
	call.uni (retval0), 
	_Z6minmaxPcib, 
	(
	param0, 
	param1, 
	param2
	);
	ld.param.b32 	%r57, [retval0];
	} // callseq 7
	mov.b16 	%rs36, 95;
	st.global.u8 	[%rd1+7], %rs36;
	max.s32 	%r81, %r57, %r81;
$L__BB0_42:
	ld.global.u8 	%rs37, [%rd1+8];
	setp.ne.s16 	%p45, %rs37, 95;
	@%p45 bra 	$L__BB0_62;
	st.global.u8 	[%rd1+8], %rs9;
	{ // callseq 8, 0
	.param .b64 param0;
	st.param.b64 	[param0], %rd2;
	.param .b32 param1;
	st.param.b32 	[param1], %r3;
	.param .b32 param2;
	st.param.b32 	[param2], 0;
	.param .b32 retval0;
	call.uni (retval0), 
	_Z6minmaxPcib, 
	(
	param0, 
	param1, 
	param2
	);
	ld.param.b32 	%r59, [retval0];
	} // callseq 8
	mov.b16 	%rs38, 95;
	st.global.u8 	[%rd1+8], %rs38;
	max.s32 	%r81, %r59, %r81;
	bra.uni 	$L__BB0_62;
$L__BB0_44:
	setp.eq.s16 	%p46, %rs1, 95;
	ld.const.u8 	%rs10, [opponent];
	add.s32 	%r4, %r40, 1;
	mov.b32 	%r81, 1000;
	@%p46 bra 	$L__BB0_45;
	bra.uni 	$L__BB0_46;
$L__BB0_45:
	st.global.u8 	[%rd1], %rs10;
	{ // callseq 9, 0
	.param .b64 param0;
	st.param.b64 	[param0], %rd2;
	.param .b32 param1;
	st.param.b32 	[param1], %r4;
	.param .b32 param2;
	st.param.b32 	[param2], 1;
	.param .b32 retval0;
	call.uni (retval0), 
	_Z6minmaxPcib, 
	(
	param0, 
	param1, 
	param2
	);
	ld.param.b32 	%r62, [retval0];
	} // callseq 9
	mov.b16 	%rs39, 95;
	st.global.u8 	[%rd1], %rs39;
	min.s32 	%r81, %r62, 1000;
	ld.global.u8 	%rs2, [%rd1+1];
$L__BB0_46:
	setp.ne.s16 	%p47, %rs2, 95;
	@%p47 bra 	$L__BB0_48;
	st.global.u8 	[%rd1+1], %rs10;
	{ // callseq 10, 0
	.param .b64 param0;
	st.param.b64 	[param0], %rd2;
	.param .b32 param1;
	st.param.b32 	[param1], %r4;
	.param .b32 param2;
	st.param.b32 	[param2], 1;
	.param .b32 retval0;
	call.uni (retval0), 
	_Z6minmaxPcib, 
	(
	param0, 
	param1, 
	param2
	);
	ld.param.b32 	%r64, [retval0];
	} // callseq 10
	mov.b16 	%rs41, 95;
	st.global.u8 	[%rd1+1], %rs41;
	min.s32 	%r81, %r81, %r64;
$L__BB0_48:
	ld.global.u8 	%rs42, [%rd1+2];
	setp.ne.s16 	%p48, %rs42, 95;
	@%p48 bra 	$L__BB0_50;
	st.global.u8 	[%rd1+2], %rs10;
	{ // callseq 11, 0
	.param .b64 param0;
	st.param.b64 	[param0], %rd2;
	.param .b32 param1;
	st.param.b32 	[param1], %r4;
	.param .b32 param2;
	st.param.b32 	[param2], 1;
	.param .b32 retval0;
	call.uni (retval0), 
	_Z6minmaxPcib, 
	(
	param0, 
	param1, 
	param2
	);
	ld.param.b32 	%r66, [retval0];
	} // callseq 11
	mov.b16 	%rs43, 95;
	st.global.u8 	[%rd1+2], %rs43;
	min.s32 	%r81, %r81, %r66;
$L__BB0_50:
	ld.global.u8 	%rs44, [%rd1+3];
	setp.ne.s16 	%p49, %rs44, 95;
	@%p49 bra 	$L__BB0_52;
	st.global.u8 	[%rd1+3], %rs10;
	{ // callseq 12, 0
	.param .b64 param0;
	st.param.b64 	[param0], %rd2;
	.param .b32 param1;
	st.param.b32 	[param1], %r4;
	.param .b32 param2;
	st.param.b32 	[param2], 1;
	.param .b32 retval0;
	call.uni (retval0), 
	_Z6minmaxPcib, 
	(
	param0, 
	param1, 
	param2
	);
	ld.param.b32 	%r68, [retval0];
	} // callseq 12
	mov.b16 	%rs45, 95;
	st.global.u8 	[%rd1+3], %rs45;
	min.s32 	%r81, %r81, %r68;
$L__BB0_52:
	ld.global.u8 	%rs46, [%rd1+4];
	setp.ne.s16 	%p50, %rs46, 95;
	@%p50 bra 	$L__BB0_54;
	st.global.u8 	[%rd1+4], %rs10;
	{ // callseq 13, 0
	.param .b64 param0;
	st.param.b64 	[param0], %rd2;
	.param .b32 param1;
	st.param.b32 	[param1], %r4;
	.param .b32 param2;
	st.param.b32 	[param2], 1;
	.param .b32 retval0;
	call.uni (retval0), 
	_Z6minmaxPcib, 
	(
	param0, 
	param1, 
	param2
	);
	ld.param.b32 	%r70, [retval0];
	} // callseq 13
	mov.b16 	%rs47, 95;
	st.global.u8 	[%rd1+4], %rs47;
	min.s32 	%r81, %r81, %r70;
$L__BB0_54:
	ld.global.u8 	%rs48, [%rd1+5];
	setp.ne.s16 	%p51, %rs48, 95;
	@%p51 bra 	$L__BB0_56;
	st.global.u8 	[%rd1+5], %rs10;
	{ // callseq 14, 0
	.param .b64 param0;
	st.param.b64 	[param0], %rd2;
	.param .b32 param1;
	st.param.b32 	[param1], %r4;
	.param .b32 param2;
	st.param.b32 	[param2], 1;
	.param .b32 retval0;
	call.uni (retval0), 
	_Z6minmaxPcib, 
	(
	param0, 
	param1, 
	param2
	);
	ld.param.b32 	%r72, [retval0];
	} // callseq 14
	mov.b16 	%rs49, 95;
	st.global.u8 	[%rd1+5], %rs49;
	min.s32 	%r81, %r81, %r72;
$L__BB0_56:
	ld.global.u8 	%rs50, [%rd1+6];
	setp.ne.s16 	%p52, %rs50, 95;
	@%p52 bra 	$L__BB0_58;
	st.global.u8 	[%rd1+6], %rs10;
	{ // callseq 15, 0
	.param .b64 param0;
	st.param.b64 	[param0], %rd2;
	.param .b32 param1;
	st.param.b32 	[param1], %r4;
	.param .b32 param2;
	st.param.b32 	[param2], 1;
	.param .b32 retval0;
	call.uni (retval0), 
	_Z6minmaxPcib, 
	(
	param0, 
	param1, 
	param2
	);
	ld.param.b32 	%r74, [retval0];
	} // callseq 15
	mov.b16 	%rs51, 95;
	st.global.u8 	[%rd1+6], %rs51;
	min.s32 	%r81, %r81, %r74;
$L__BB0_58:
	ld.global.u8 	%rs52, [%rd1+7];
	setp.ne.s16 	%p53, %rs52, 95;
	@%p53 bra 	$L__BB0_60;
	st.global.u8 	[%rd1+7], %rs10;
	{ // callseq 16, 0
	.param .b64 param0;
	st.param.b64 	[param0], %rd2;
	.param .b32 param1;
	st.param.b32 	[param1], %r4;
	.param .b32 param2;
	st.param.b32 	[param2], 1;
	.param .b32 retval0;
	call.uni (retval0), 
	_Z6minmaxPcib, 
	(
	param0, 
	param1, 
	param2
	);
	ld.param.b32 	%r76, [retval0];
	} // callseq 16
	mov.b16 	%rs53, 95;
	st.global.u8 	[%rd1+7], %rs53;
	min.s32 	%r81, %r81, %r76;
$L__BB0_60:
	ld.global.u8 	%rs54, [%rd1+8];
	setp.ne.s16 	%p54, %rs54, 95;
	@%p54 bra 	$L__BB0_62;
	st.global.u8 	[%rd1+8], %rs10;
	{ // callseq 17, 0
	.param .b64 param0;
	st.param.b64 	[param0], %rd2;
	.param .b32 param1;
	st.param.b32 	[param1], %r4;
	.param .b32 param2;
	st.param.b32 	[param2], 1;
	.param .b32 retval0;
	call.uni (retval0), 
	_Z6minmaxPcib, 
	(
	param0, 
	param1, 
	param2
	);
	ld.param.b32 	%r78, [retval0];
	} // callseq 17
	mov.b16 	%rs55, 95;
	st.global.u8 	[%rd1+8], %rs55;
	min.s32 	%r81, %r81, %r78;
$L__BB0_62:
	st.param.b32 	[func_retval0], %r81;
	ret;

}
	// .globl	_Z9ticTacToePcPi
.visible .entry _Z9ticTacToePcPi(
	.param .u64 .ptr .align 1 _Z9ticTacToePcPi_param_0,
	.param .u64 .ptr .align 1 _Z9ticTacToePcPi_param_1
)
{
	.local .align 8 .b8 	__local_depot1[40];
	.reg .b64 	%SP;
	.reg .b64 	%SPL;
	.reg .pred 	%p<82>;
	.reg .b16 	%rs<82>;
	.reg .b32 	%r<675>;
	.reg .b64 	%rd<314>;

	mov.u64 	%SPL, __local_depot1;
	cvta.local.u64 	%SP, %SPL;
	ld.param.u64 	%rd10, [_Z9ticTacToePcPi_param_1];
	cvta.to.global.u64 	%rd11, %rd10;
	add.u64 	%rd12, %SP, 32;
	add.u64 	%rd13, %SPL, 32;
	mov.u64 	%rd14, $str$6;
	cvta.global.u64 	%rd15, %rd14;
	{ // callseq 18, 0
	.param .b64 param0;
	st.param.b64 	[param0], %rd15;
	.param .b64 param1;
	st.param.b64 	[param1], 0;
	.param .b32 retval0;
	call.uni (retval0), 
	vprintf, 
	(
	param0, 
	param1
	);
	ld.param.b32 	%r68, [retval0];
	} // callseq 18
	ld.global.u32 	%r70, [%rd11];
	st.local.u32 	[%rd13], %r70;
	mov.u64 	%rd16, $str$7;
	cvta.global.u64 	%rd17, %rd16;
	{ // callseq 19, 0
	.param .b64 param0;
	st.param.b64 	[param0], %rd17;
	.param .b64 param1;
	st.param.b64 	[param1], %rd12;
	.param .b32 retval0;
	call.uni (retval0), 
	vprintf, 
	(
	param0, 
	param1
	);
	ld.param.b32 	%r71, [retval0];
	} // callseq 19
	ld.const.s8 	%r73, [player];
	ld.const.s8 	%r74, [opponent];
	st.local.v2.u32 	[%rd13], {%r73, %r74};
	mov.u64 	%rd18, $str$8;
	cvta.global.u64 	%rd19, %rd18;
	{ // callseq 20, 0
	.param .b64 param0;
	st.param.b64 	[param0], %rd19;
	.param .b64 param1;
	st.param.b64 	[param1], %rd12;
	.param .b32 retval0;
	call.uni (retval0), 
	vprintf, 
	(
	param0, 
	param1
	);
	ld.param.b32 	%r75, [retval0];
	} // callseq 20
	mov.b16 	%rs1, 1;
	ld.const.u8 	%rs2, [player];
$L__BB1_1:
	ld.param.u64 	%rd266, [_Z9ticTacToePcPi_param_0];
	cvta.to.global.u64 	%rd20, %rd266;
	ld.global.u8 	%rs3, [%rd20];
	ld.global.u8 	%rs4, [%rd20+1];
	setp.ne.s16 	%p1, %rs3, %rs4;
	@%p1 bra 	$L__BB1_5;
	ld.param.u64 	%rd267, [_Z9ticTacToePcPi_param_0];
	cvta.to.global.u64 	%rd1, %rd267;
	ld.global.u8 	%rs19, [%rd1+2];
	setp.ne.s16 	%p2, %rs3, %rs19;
	@%p2 bra 	$L__BB1_5;
	setp.ne.s16 	%p81, %rs3, %rs2;
	@%p81 bra 	$L__BB1_80;
	add.u64 	%rd254, %SP, 16;
	add.u64 	%rd255, %SPL, 16;
	mov.u64 	%rd256, $str;
	cvta.global.u64 	%rd257, %rd256;
	{ // callseq 214, 0
	.param .b64 param0;
	st.param.b64 	[param0], %rd257;
	.param .b64 param1;
	st.param.b64 	[param1], 0;
	.param .b32 retval0;
	call.uni (retval0), 
	vprintf, 
	(
	param0, 
	param1
	);
	ld.param.b32 	%r611, [retval0];
	} // callseq 214
	mov.u64 	%rd258, $str$1;
	cvta.global.u64 	%rd259, %rd258;
	{ // callseq 215, 0
	.param .b64 param0;
	st.param.b64 	[param0], %rd259;
	.param .b64 param1;
	st.param.b64 	[param1], 0;
	.param .b32 retval0;
	call.uni (retval0), 
	vprintf, 
	(
	param0, 
	param1
	);
	ld.param.b32 	%r613, [retval0];
	} // callseq 215
	ld.global.s8 	%r615, [%rd1];
	ld.global.s8 	%r616, [%rd1+1];
	ld.global.s8 	%r617, [%rd1+2];
	st.local.v2.u32 	[%rd255], {%r615, %r616};
	st.local.u32 	[%rd255+8], %r617;
	mov.u64 	%rd260, $str$2;
	cvta.global.u64 	%rd261, %rd260;
	{ // callseq 216, 0
	.param .b64 param0;
	st.param.b64 	[param0], %rd261;
	.param .b64 param1;
	st.param.b64 	[param1], %rd254;
	.param .b32 retval0;
	call.uni (retval0), 
	vprintf, 
	(
	param0, 
	param1
	);
	ld.param.b32 	%r618, [retval0];
	} // callseq 216
	mov.u64 	%rd262, $str$3;
	cvta.global.u64 	%rd263, %rd262;
	{ // callseq 217, 0
	.param .b64 param0;
	st.param.b64 	[param0], %rd263;
	.param .b64 param1;
	st.param.b64 	[param1], 0;
	.param .b32 retval0;
	call.uni (retval0), 
	vprintf, 
	(
	param0, 
	param1
	);
	ld.param.b32 	%r620, [retval0];
	} // callseq 217
	{ // callseq 218, 0
	.param .b64 param0;
	st.param.b64 	[param0], %rd259;
	.param .b64 param1;
	st.param.b64 	[param1], 0;
	.param .b32 retval0;
	call.uni (retval0), 
	vprintf, 
	(
	param0, 
	param1
	);
	ld.param.b32 	%r622, [retval0];
	} // callseq 218
	ld.global.s8 	%r624, [%rd1+3];
	ld.global.s8 	%r625, [%rd1+4];
	ld.global.s8 	%r626, [%rd1+5];
	st.local.v2.u32 	[%rd255], {%r624, %r625};
	st.local.u32 	[%rd255+8], %r626;
	{ // callseq 219, 0
	.param .b64 param0;
	st.param.b64 	[param0], %rd261;
	.param .b64 param1;
	st.param.b64 	[param1], %rd254;
	.param .b32 retval0;
	call.uni (retval0), 
	vprintf, 
	(
	param0, 
	param1
	);
	ld.param.b32 	%r627, [retval0];
	} // callseq 219
	{ // callseq 220, 0
	.param .b64 param0;
	st.param.b64 	[param0], %rd263;
	.param .b64 param1;
	st.param.b64 	[param1], 0;
	.param .b32 retval0;
	call.uni (retval0), 
	vprintf, 
	(
	param0, 
	param1
	);
	ld.param.b32 	%r629, [retval0];
	} // callseq 220
	{ // callseq 221, 0
	.param .b64 param0;
	st.param.b64 	[param0], %rd259;
	.param .b64 param1;
	st.param.b64 	[param1], 0;
	.param .b32 retval0;
	call.uni (retval0), 
	vprintf, 
	(
	param0, 
	param1
	);
	ld.param.b32 	%r631, [retval0];
	} // callseq 221
	ld.global.s8 	%r633, [%rd1+6];
	ld.global.s8 	%r634, [%rd1+7];
	ld.global.s8 	%r635, [%rd1+8];
	st.local.v2.u32 	[%rd255], {%r633, %r634};
	st.local.u32 	[%rd255+8], %r635;
	{ // callseq 222, 0
	.param .b64 param0;
	st.param.b64 	[param0], %rd261;
	.param .b64 param1;
	st.param.b64 	[param1], %rd254;
	.param .b32 retval0;
	call.uni (retval0), 
	vprintf, 
	(
	param0, 
	param1
	);
	ld.param.b32 	%r636, [retval0];
	} // callseq 222
	{ // callseq 223, 0
	.param .b64 param0;
	st.param.b64 	[param0], %rd259;
	.param .b64 param1;
	st.param.b64 	[param1], 0;
	.param .b32 retval0;
	call.uni (retval0), 
	vprintf, 
	(
	param0, 
	param1
	);
	ld.param.b32 	%r638, [retval0];
	} // callseq 223
	mov.u64 	%rd264, $str$4;
	cvta.global.u64 	%rd265, %rd264;
	{ // callseq 224, 0
	.param .b64 param0;
	st.param.b64 	[param0], %rd265;
	.param .b64 param1;
	st.param.b64 	[param1], 0;
	.param .b32 retval0;
	call.uni (retval0), 
	vprintf, 
	(
	param0, 
	param1
	);
	ld.param.b32 	%r640, [retval0];
	} // callseq 224
	bra.uni 	$L__BB1_81;
$L__BB1_5:
	ld.param.u64 	%rd268, [_Z9ticTacToePcPi_param_0];
	cvta.to.global.u64 	%rd21, %rd268;
	ld.global.u8 	%rs5, [%rd21+3];
	ld.global.u8 	%rs6, [%rd21+4];
	setp.ne.s16 	%p3, %rs5, %rs6;
	@%p3 bra 	$L__BB1_10;
	ld.param.u64 	%rd269, [_Z9ticTacToePcPi_param_0];
	cvta.to.global.u64 	%rd2, %rd269;
	ld.global.u8 	%rs20, [%rd2+5];
	setp.ne.s16 	%p4, %rs5, %rs20;
	@%p4 bra 	$L__BB1_10;
	setp.ne.s16 	%p80, %rs5, %rs2;
	@%p80 bra 	$L__BB1_9;
	add.u64 	%rd230, %SP, 16;
	add.u64 	%rd231, %SPL, 16;
	mov.u64 	%rd232, $str;
	cvta.global.u64 	%rd233, %rd232;
	{ // callseq 192, 0
	.param .b64 param0;
	st.param.b64 	[param0], %rd233;
	.param .b64 param1;
	st.param.b64 	[param1], 0;
	.param .b32 retval0;
	call.uni (retval0), 
	vprintf, 
	(
	param0, 
	param1
	);
	ld.param.b32 	%r549, [retval0];
	} // callseq 192
	mov.u64 	%rd234, $str$1;
	cvta.global.u64 	%rd235, %rd234;
	{ // callseq 193, 0
	.param .b64 param0;
	st.param.b64 	[param0], %rd235;
	.param .b64 param1;
	st.param.b64 	[param1], 0;
	.param .b32 retval0;
	call.uni (retval0), 
	vprintf, 
	(
	param0, 
	param1
	);
	ld.param.b32 	%r551, [retval0];
	} // callseq 193
	ld.global.s8 	%r553, [%rd2];
	ld.global.s8 	%r554, [%rd2+1];
	ld.global.s8 	%r555, [%rd2+2];
	st.local.v2.u32 	[%rd231], {%r553, %r554};
	st.local.u32 	[%rd231+8], %r555;
	mov.u64 	%rd236, $str$2;
	cvta.global.u64 	%rd237, %rd236;
	{ // callseq 194, 0
	.param .b64 param0;
	st.param.b64 	[param0], %rd237;
	.param .b64 param1;
	st.param.b64 	[param1], %rd230;
	.param .b32 retval0;
	call.uni (retval0), 
	vprintf, 
	(
	param0, 
	param1
	);
	ld.param.b32 	%r556, [retval0];
	} // callseq 194
	mov.u64 	%rd238, $str$3;
	cvta.global.u64 	%rd239, %rd238;
	{ // callseq 195, 0
	.param .b64 param0;
	st.param.b64 	[param0], %rd239;
	.param .b64 param1;
	st.param.b64 	[param1], 0;
	.param .b32 retval0;
	call.uni (retval0), 
	vprintf, 
	(
	param0, 
	param1
	);
	ld.param.b32 	%r558, [retval0];
	} // callseq 195
	{ // callseq 196, 0
	.param .b64 param0;
	st.param.b64 	[param0], %rd235;
	.param .b64 param1;
	st.param.b64 	[param1], 0;
	.param .b32 retval0;
	call.uni (retval0), 
	vprintf, 
	(
	param0, 
	param1
	);
	ld.param.b32 	%r560, [retval0];
	} // callseq 196
	ld.global.s8 	%r562, [%rd2+3];
	ld.global.s8 	%r563, [%rd2+4];
	ld.global.s8 	%r564, [%rd2+5];
	st.local.v2.u32 	[%rd231], {%r562, %r563};
	st.local.u32 	[%rd231+8], %r564;
	{ // callseq 197, 0
	.param .b64 param0;
	st.param.b64 	[param0], %rd237;
	.param .b64 param1;
	st.param.b64 	[param1], %rd230;
	.param .b32 retval0;
	call.uni (retval0), 
	vprintf, 
	(
	param0, 
	param1
	);
	ld.param.b32 	%r565, [retval0];
	} // callseq 197
	{ // callseq 198, 0
	.param .b64 param0;
	st.param.b64 	[param0], %rd239;
	.param .b64 param1;
	st.param.b64 	[param1], 0;
	.param .b32 retval0;
	call.uni (retval0), 
	vprintf, 
	(
	param0, 
	param1
	);
	ld.param.b32 	%r567, [retval0];
	} // callseq 198
	{ // callseq 199, 0
	.param .b64 param0;
	st.param.b64 	[param0], %rd235;
	.param .b64 param1;
	st.param.b64 	[param1], 0;
	.param .b32 retval0;
	call.uni (retval0), 
	vprintf, 
	(
	param0, 
	param1
	);
	ld.param.b32 	%r569, [retval0];
	} // callseq 199
	ld.global.s8 	%r571, [%rd2+6];
	ld.global.s8 	%r572, [%rd2+7];
	ld.global.s8 	%r573, [%rd2+8];
	st.local.v2.u32 	[%rd231], {%r571, %r572};
	st.local.u32 	[%rd231+8], %r573;
	{ // callseq 200, 0
	.param .b64 param0;
	st.param.b64 	[param0], %rd237;
	.param .b64 param1;
	st.param.b64 	[param1], %rd230;
	.param .b32 retval0;
	call.uni (retval0), 
	vprintf, 
	(
	param0, 
	param1
	);
	ld.param.b32 	%r574, [retval0];
	} // callseq 200
	{ // callseq 201, 0
	.param .b64 param0;
	st.param.b64 	[param0], %rd235;
	.param .b64 param1;
	st.param.b64 	[param1], 0;
	.param .b32 retval0;
	call.uni (retval0), 
	vprintf, 
	(
	param0, 
	param1
	);
	ld.param.b32 	%r576, [retval0];
	} // callseq 201
	mov.u64 	%rd240, $str$4;
	cvta.global.u64 	%rd241, %rd240;
	{ // callseq 202, 0
	.param .b64 param0;
	st.param.b64 	[param0], %rd241;
	.param .b64 param1;
	st.param.b64 	[param1], 0;
	.param .b32 retval0;
	call.uni (retval0), 
	vprintf, 
	(
	param0, 
	param1
	);
	ld.param.b32 	%r578, [retval0];
	} // callseq 202
	bra.uni 	$L__BB1_81;
$L__BB1_9:
	add.u64 	%rd218, %SP, 16;
	add.u64 	%rd219, %SPL, 16;
	mov.u64 	%rd220, $str;
	cvta.global.u64 	%rd221, %rd220;
	{ // callseq 181, 0
	.param .b64 param0;
	st.param.b64 	[param0], %rd221;
	.param .b64 param1;
	st.param.b64 	[param1], 0;
	.param .b32 retval0;
	call.uni (retval0), 
	vprintf, 
	(
	param0, 
	param1
	);
	ld.param.b32 	%r518, [retval0];
	} // callseq 181
	mov.u64 	%rd222, $str$1;
	cvta.global.u64 	%rd223, %rd222;
	{ // callseq 182, 0
	.param .b64 param0;
	st.param.b64 	[param0], %rd223;
	.param .b64 param1;
	st.param.b64 	[param1], 0;
	.param .b32 retval0;
	call.uni (retval0), 
	vprintf, 
	(
	param0, 
	param1
	);
	ld.param.b32 	%r520, [retval0];
	} // callseq 182
	ld.global.s8 	%r522, [%rd2];
	ld.global.s8 	%r523, [%rd2+1];
	ld.global.s8 	%r524, [%rd2+2];
	st.local.v2.u32 	[%rd219], {%r522, %r523};
	st.local.u32 	[%rd219+8], %r524;
	mov.u64 	%rd224, $str$2;
	cvta.global.u64 	%rd225, %rd224;
	{ // callseq 183, 0
	.param .b64 param0;
	st.param.b64 	[param0], %rd225;
	.param .b64 param1;
	st.param.b64 	[param1], %rd218;
	.param .b32 retval0;
	call.uni (retval0), 
	vprintf, 
	(
	param0, 
	param1
	);
	ld.param.b32 	%r525, [retval0];
	} // callseq 183
	mov.u64 	%rd226, $str$3;
	cvta.global.u64 	%rd227, %rd226;
	{ // callseq 184, 0
	.param .b64 param0;
	st.param.b64 	[param0], %rd227;
	.param .b64 param1;
	st.param.b64 	[param1], 0;
	.param .b32 retval0;
	call.uni (retval0), 
	vprintf, 
	(
	param0, 
	param1
	);
	ld.param.b32 	%r527, [retval0];
	} // callseq 184
	{ // callseq 185, 0
	.param .b64 param0;
	st.param.b64 	[param0], %rd223;
	.param .b64 param1;
	st.param.b64 	[param1], 0;
	.param .b32 retval0;
	call.uni (retval0), 
	vprintf, 
	(
	param0, 
	param1
	);
	ld.param.b32 	%r529, [retval0];
	} // callseq 185
	ld.global.s8 	%r531, [%rd2+3];
	ld.global.s8 	%r532, [%rd2+4];
	ld.global.s8 	%r533, [%rd2+5];
	st.local.v2.u32 	[%rd219], {%r531, %r532};
	st.local.u32 	[%rd219+8], %r533;
	{ // callseq 186, 0
	.param .b64 param0;
	st.param.b64 	[param0], %rd225;
	.param .b64 param1;
	st.param.b64 	[param1], %rd218;
	.param .b32 retval0;
	call.uni (retval0), 
	vprintf, 
	(
	param0, 
	param1
	);
	ld.param.b32 	%r534, [retval0];
	} // callseq 186
	{ // callseq 187, 0
	.param .b64 param0;
	st.param.b64 	[param0], %rd227;
	.param .b64 param1;
	st.param.b64 	[param1], 0;
	.param .b32 retval0;
	call.uni (retval0), 
	vprintf, 
	(
	param0, 
	param1
	);
	ld.param.b32 	%r536, [retval0];
	} // callseq 187
	{ // callseq 188, 0
	.param .b64 param0;
	st.param.b64 	[param0], %rd223;
	.param .b64 param1;
	st.param.b64 	[param1], 0;
	.param .b32 retval0;
	call.uni (retval0), 
	vprintf, 
	(
	param0, 
	param1
	);
	ld.param.b32 	%r538, [retval0];
	} // callseq 188
	ld.global.s8 	%r540, [%rd2+6];
	ld.global.s8 	%r541, [%rd2+7];
	ld.global.s8 	%r542, [%rd2+8];
	st.local.v2.u32 	[%rd219], {%r540, %r541};
	st.local.u32 	[%rd219+8], %r542;
	{ // callseq 189, 0
	.param .b64 param0;
	st.param.b64 	[param0], %rd225;
	.param .b64 param1;
	st.param.b64 	[param1], %rd218;
	.param .b32 retval0;
	call.uni (retval0), 
	vprintf, 
	(
	param0, 
	param1
	);
	ld.param.b32 	%r543, [retval0];
	} // callseq 189
	{ // callseq 190, 0
	.param .b64 param0;
	st.param.b64 	[param0], %rd223;
	.param .b64 param1;
	st.param.b64 	[param1], 0;
	.param .b32 retval0;
	call.uni (retval0), 
	vprintf, 
	(
	param0, 
	param1
	);
	ld.param.b32 	%r545, [retval0];
	} // callseq 190
	mov.u64 	%rd228, $str$5;
	cvta.global.u64 	%rd229, %rd228;
	{ // callseq 191, 0
	.param .b64 param0;
	st.param.b64 	[param0], %rd229;
	.param .b64 param1;
	st.param.b64 	[param1], 0;
	.param .b32 retval0;
	call.uni (retval0), 
	vprintf, 
	(
	param0, 
	param1
	);
	ld.param.b32 	%r547, [retval0];
	} // callseq 191
	bra.uni 	$L__BB1_81;
$L__BB1_10:
	ld.param.u64 	%rd270, [_Z9ticTacToePcPi_param_0];
	cvta.to.global.u64 	%rd22, %rd270;
	ld.global.u8 	%rs7, [%rd22+6];
	ld.global.u8 	%rs8, [%rd22+7];
	setp.ne.s16 	%p5, %rs7, %rs8;
	@%p5 bra 	$L__BB1_15;
	ld.param.u64 	%rd271, [_Z9ticTacToePcPi_param_0];
	cvta.to.global.u64 	%rd3, %rd271;
	ld.global.u8 	%rs21, [%rd3+8];
	setp.ne.s16 	%p6, %rs7, %rs21;
	@%p6 bra 	$L__BB1_15;
	setp.ne.s16 	%p79, %rs7, %rs2;
	@%p79 bra 	$L__BB1_14;
	add.u64 	%rd206, %SP, 16;
	add.u64 	%rd207, %SPL, 16;
	mov.u64 	%rd208, $str;
	cvta.global.u64 	%rd209, %rd208;
	{ // callseq 170, 0
	.param .b64 param0;
	st.param.b64 	[param0], %rd209;
	.param .b64 param1;
	st.param.b64 	[param1], 0;
	.param .b32 retval0;
	call.uni (retval0), 
	vprintf, 
	(
	param0, 
	param1
	);
	ld.param.b32 	%r487, [retval0];
	} // callseq 170
	mov.u64 	%rd210, $str$1;
	cvta.global.u64 	%rd211, %rd210;
	{ // callseq 171, 0
	.param .b64 param0;
	st.param.b64 	[param0], %rd211;
	.param .b64 param1;
	st.param.b64 	[param1], 0;
	.param .b32 retval0;
	call.uni (retval0), 
	vprintf, 
	(
	param0, 
	param1
	);
	ld.param.b32 	%r489, [retval0];
	} // callseq 171
	ld.global.s8 	%r491, [%rd3];
	ld.global.s8 	%r492, [%rd3+1];
	ld.global.s8 	%r493, [%rd3+2];
	st.local.v2.u32 	[%rd207], {%r491, %r492};
	st.local.u32 	[%rd207+8], %r493;
	mov.u64 	%rd212, $str$2;
	cvta.global.u64 	%rd213, %rd212;
	{ // callseq 172, 0
	.param .b64 param0;
	st.param.b64 	[param0], %rd213;
	.param .b64 param1;
	st.param.b64 	[param1], %rd206;
	.param .b32 retval0;
	call.uni (retval0), 
	vprintf, 
	(
	param0, 
	param1
	);
	ld.param.b32 	%r494, [retval0];
	} // callseq 172
	mov.u64 	%rd214, $str$3;
	cvta.global.u64 	%rd215, %rd214;
	{ // callseq 173, 0
	.param .b64 param0;
	st.param.b64 	[param0], %rd215;
	.param .b64 param1;
	st.param.b64 	[param1], 0;
	.param .b32 retval0;
	call.uni (retval0), 
	vprintf, 
	(
	param0, 
	param1
	);
	ld.param.b32 	%r496, [retval0];
	} // callseq 173
	{ // callseq 174, 0
	.param .b64 param0;
	st.param.b64 	[param0], %rd211;
	.param .b64 param1;
	st.param.b64 	[param1], 0;
	.param .b32 retval0;
	call.uni (retval0), 
	vprintf, 
	(
	param0, 
	param1
	);
	ld.param.b32 	%r498, [retval0];
	} // callseq 174
	ld.global.s8 	%r500, [%rd3+3];
	ld.global.s8 	%r501, [%rd3+4];
	ld.global.s8 	%r502, [%rd3+5];
	st.local.v2.u32 	[%rd207], {%r500, %r501};
	st.local.u32 	[%rd207+8], %r502;
	{ // callseq 175, 0
	.param .b64 param0;
	st.param.b64 	[param0], %rd213;
	.param .b64 param1;
	st.param.b64 	[param1], %rd206;
	.param .b32 retval0;
	call.uni (retval0), 
	vprintf, 
	(
	param0, 
	param1
	);
	ld.param.b32 	%r503, [retval0];
	} // callseq 175
	{ // callseq 176, 0
	.param .b64 param0;
	st.param.b64 	[param0], %rd215;
	.param .b64 param1;
	st.param.b64 	[param1], 0;
	.param .b32 retval0;
	call.uni (retval0), 
	vprintf, 
	(
	param0, 
	param1
	);
	ld.param.b32 	%r505, [retval0];
	} // callseq 176
	{ // callseq 177, 0
	.param .b64 param0;
	st.param.b64 	[param0], %rd211;
	.param .b64 param1;
	st.param.b64 	[param1], 0;
	.param .b32 retval0;
	call.uni (retval0), 
	vprintf, 
	(
	param0, 
	param1
	);
	ld.param.b32 	%r507, [retval0];
	} // callseq 177
	ld.global.s8 	%r509, [%rd3+6];
	ld.global.s8 	%r510, [%rd3+7];
	ld.global.s8 	%r511, [%rd3+8];
	st.local.v2.u32 	[%rd207], {%r509, %r510};
	st.local.u32 	[%rd207+8], %r511;
	{ // callseq 178, 0
	.param .b64 param0;
	st.param.b64 	[param0], %rd213;
	.param .b64 param1;
	st.param.b64 	[param1], %rd206;
	.param .b32 retval0;
	call.uni (retval0), 
	vprintf, 
	(
	param0, 
	param1
	);
	ld.param.b32 	%r512, [retval0];
	} // callseq 178
	{ // callseq 179, 0
	.param .b64 param0;
	st.param.b64 	[param0], %rd211;
	.param .b64 param1;
	st.param.b64 	[param1], 0;
	.param .b32 retval0;
	call.uni (retval0), 
	vprintf, 
	(
	param0, 
	param1
	);
	ld.param.b32 	%r514, [retval0];
	} // callseq 179
	mov.u64 	%rd216, $str$4;
	cvta.global.u64 	%rd217, %rd216;
	{ // callseq 180, 0
	.param .b64 param0;
	st.param.b64 	[param0], %rd217;
	.param .b64 param1;
	st.param.b64 	[param1], 0;
	.param .b32 retval0;
	call.uni (retval0), 
	vprintf, 
	(
	param0, 
	param1
	);
	ld.param.b32 	%r516, [retval0];
	} // callseq 180
	bra.uni 	$L__BB1_81;
$L__BB1_14:
	add.u64 	%rd194, %SP, 16;
	add.u64 	%rd195, %SPL, 16;
	mov.u64 	%rd196, $str;
	cvta.global.u64 	%rd197, %rd196;
	{ // callseq 159, 0
	.param .b64 param0;
	st.param.b64 	[param0], %rd197;
	.param .b64 param1;
	st.param.b64 	[param1], 0;
	.param .b32 retval0;
	call.uni (retval0), 
	vprintf, 
	(
	param0, 
	param1
	);
	ld.param.b32 	%r456, [retval0];
	} // callseq 159
	mov.u64 	%rd198, $str$1;
	cvta.global.u64 	%rd199, %rd198;
	{ // callseq 160, 0
	.param .b64 param0;
	st.param.b64 	[param0], %rd199;
	.param .b64 param1;
	st.param.b64 	[param1], 0;
	.param .b32 retval0;
	call.uni (retval0), 
	vprintf, 
	(
	param0, 
	param1
	);
	ld.param.b32 	%r458, [retval0];
	} // callseq 160
	ld.global.s8 	%r460, [%rd3];
	ld.global.s8 	%r461, [%rd3+1];
	ld.global.s8 	%r462, [%rd3+2];
	st.local.v2.u32 	[%rd195], {%r460, %r461};
	st.local.u32 	[%rd195+8], %r462;
	mov.u64 	%rd200, $str$2;
	cvta.global.u64 	%rd201, %rd200;
	{ // callseq 161, 0
	.param .b64 param0;
	st.param.b64 	[param0], %rd201;
	.param .b64 param1;
	st.param.b64 	[param1], %rd194;
	.param .b32 retval0;
	call.uni (retval0), 
	vprintf, 
	(
	param0, 
	param1
	);
	ld.param.b32 	%r463, [retval0];
	} // callseq 161
	mov.u64 	%rd202, $str$3;
	cvta.global.u64 	%rd203, %rd202;
	{ // callseq 162, 0
	.param .b64 param0;
	st.param.b64 	[param0], %rd203;
	.param .b64 param1;
	st.param.b64 	[param1], 0;
	.param .b32 retval0;
	call.uni (retval0), 
	vprintf, 
	(
	param0, 
	param1
	);
	ld.param.b32 	%r465, [retval0];
	} // callseq 162
	{ // callseq 163, 0
	.param .b64 param0;
	st.param.b64 	[param0], %rd199;
	.param .b64 param1;
	st.param.b64 	[param1], 0;
	.param .b32 retval0;
	call.uni (retval0), 
	vprintf, 
	(
	param0, 
	param1
	);
	ld.param.b32 	%r467, [retval0];
	} // callseq 163
	ld.global.s8 	%r469, [%rd3+3];
	ld.global.s8 	%r470, [%rd3+4];
	ld.global.s8 	%r471, [%rd3+5];
	st.local.v2.u32 	[%rd195], {%r469, %r470};
	st.local.u32 	[%rd195+8], %r471;
	{ // callseq 164, 0
	.param .b64 param0;
	st.param.b64 	[param0], %rd201;
	.param .b64 param1;
	st.param.b64 	[param1], %rd194;
	.param .b32 retval0;
	call.uni (retval0), 
	vprintf, 
	(
	param0, 
	param1
	);
	ld.param.b32 	%r472, [retval0];
	} // callseq 164
	{ // callseq 165, 0
	.param .b64 param0;
	st.param.b64 	[param0], %rd203;
	.param .b64 param1;
	st.param.b64 	[param1], 0;
	.param .b32 retval0;
	call.uni (retval0), 
	vprintf, 
	(
	param0, 
	param1
	);
	ld.param.b32 	%r474, [retval0];
	} // callseq 165
	{ // callseq 166, 0
	.param .b64 param0;
	st.param.b64 	[param0], %rd199;
	.param .b64 param1;
	st.param.b64 	[param1], 0;
	.param .b32 retval0;
	call.uni (retval0), 
	vprintf, 
	(
	param0, 
	param1
	);
	ld.param.b32 	%r476, [retval0];
	} // callseq 166
	ld.global.s8 	%r478, [%rd3+6];
	ld.global.s8 	%r479, [%rd3+7];
	ld.global.s8 	%r480, [%rd3+8];
	st.local.v2.u32 	[%rd195], {%r478, %r479};
	st.local.u32 	[%rd195+8], %r480;
	{ // callseq 167, 0
	.param .b64 param0;
	st.param.b64 	[param0], %rd201;
	.param .b64 param1;
	st.param.b64 	[param1], %rd194;
	.param .b32 retval0;
	call.uni (retval0), 
	vprintf, 
	(
	param0, 
	param1
	);
	ld.param.b32 	%r481, [retval0];
	} // callseq 167
	{ // callseq 168, 0
	.param .b64 param0;
	st.param.b64 	[param0], %rd199;
	.param .b64 param1;
	st.param.b64 	[param1], 0;
	.param .b32 retval0;
	call.uni (retval0), 
	vprintf, 
	(
	param0, 
	param1
	);
	ld.param.b32 	%r483, [retval0];
	} // callseq 168
	mov.u64 	%rd204, $str$5;
	cvta.global.u64 	%rd205, %rd204;
	{ // callseq 169, 0
	.param .b64 param0;
	st.param.b64 	[param0], %rd205;
	.param .b64 param1;
	st.param.b64 	[param1], 0;
	.param .b32 retval0;
	call.uni (retval0), 
	vprintf, 
	(
	param0, 
	param1
	);
	ld.param.b32 	%r485, [retval0];
	} // callseq 169
	bra.uni 	$L__BB1_81;
$L__BB1_15:
	setp.ne.s16 	%p7, %rs3, %rs5;
	setp.ne.s16 	%p8, %rs3, %rs7;
	or.pred  	%p9, %p7, %p8;
	@%p9 bra 	$L__BB1_19;
	ld.param.u64 	%rd313, [_Z9ticTacToePcPi_param_0];
	cvta.to.global.u64 	%rd4, %rd313;
	setp.ne.s16 	%p78, %rs3, %rs2;
	@%p78 bra 	$L__BB1_18;
	add.u64 	%rd182, %SP, 16;
	add.u64 	%rd183, %SPL, 16;
	mov.u64 	%rd184, $str;
	cvta.global.u64 	%rd185, %rd184;
	{ // callseq 148, 0
	.param .b64 param0;
	st.param.b64 	[param0], %rd185;
	.param .b64 param1;
	st.param.b64 	[param1], 0;
	.param .b32 retval0;
	call.uni (retval0), 
	vprintf, 
	(
	param0, 
	param1
	);
	ld.param.b32 	%r425, [retval0];
	} // callseq 148
	mov.u64 	%rd186, $str$1;
	cvta.global.u64 	%rd187, %rd186;
	{ // callseq 149, 0
	.param .b64 param0;
	st.param.b64 	[param0], %rd187;
	.param .b64 param1;
	st.param.b64 	[param1], 0;
	.param .b32 retval0;
	call.uni (retval0), 
	vprintf, 
	(
	param0, 
	param1
	);
	ld.param.b32 	%r427, [retval0];
	} // callseq 149
	ld.global.s8 	%r429, [%rd4];
	ld.global.s8 	%r430, [%rd4+1];
	ld.global.s8 	%r431, [%rd4+2];
	st.local.v2.u32 	[%rd183], {%r429, %r430};
	st.local.u32 	[%rd183+8], %r431;
	mov.u64 	%rd188, $str$2;
	cvta.global.u64 	%rd189, %rd188;
	{ // callseq 150, 0
	.param .b64 param0;
	st.param.b64 	[param0], %rd189;
	.param .b64 param1;
	st.param.b64 	[param1], %rd182;
	.param .b32 retval0;
	call.uni (retval0), 
	vprintf, 
	(
	param0, 
	param1
	);
	ld.param.b32 	%r432, [retval0];
	} // callseq 150
	mov.u64 	%rd190, $str$3;
	cvta.global.u64 	%rd191, %rd190;
	{ // callseq 151, 0
	.param .b64 param0;
	st.param.b64 	[param0], %rd191;
	.param .b64 param1;
	st.param.b64 	[param1], 0;
	.param .b32 retval0;
	call.uni (retval0), 
	vprintf, 
	(
	param0, 
	param1
	);
	ld.param.b32 	%r434, [retval0];
	} // callseq 151
	{ // callseq 152, 0
	.param .b64 param0;
	st.param.b64 	[param0], %rd187;
	.param .b64 param1;
	st.param.b64 	[param1], 0;
	.param .b32 retval0;
	call.uni (retval0), 
	vprintf, 
	(
	param0, 
	param1
	);
	ld.param.b32 	%r436, [retval0];
	} // callseq 152
	ld.global.s8 	%r438, [%rd4+3];
	ld.global.s8 	%r439, [%rd4+4];
	ld.global.s8 	%r440, [%rd4+5];
	st.local.v2.u32 	[%rd183], {%r438, %r439};
	st.local.u32 	[%rd183+8], %r440;
	{ // callseq 153, 0
	.param .b64 param0;
	st.param.b64 	[param0], %rd189;
	.param .b64 param1;
	st.param.b64 	[param1], %rd182;
	.param .b32 retval0;
	call.uni (retval0), 
	vprintf, 
	(
	param0, 
	param1
	);
	ld.param.b32 	%r441, [retval0];
	} // callseq 153
	{ // callseq 154, 0
	.param .b64 param0;
	st.param.b64 	[param0], %rd191;
	.param .b64 param1;
	st.param.b64 	[param1], 0;
	.param .b32 retval0;
	call.uni (retval0), 
	vprintf, 
	(
	param0, 
	param1
	);
	ld.param.b32 	%r443, [retval0];
	} // callseq 154
	{ // callseq 155, 0
	.param .b64 param0;
	st.param.b64 	[param0], %rd187;
	.param .b64 param1;
	st.param.b64 	[param1], 0;
	.param .b32 retval0;
	call.uni (retval0), 
	vprintf, 
	(
	param0, 
	param1
	);
	ld.param.b32 	%r445, [retval0];
	} // callseq 155
	ld.global.s8 	%r447, [%rd4+6];
	ld.global.s8 	%r448, [%rd4+7];
	ld.global.s8 	%r449, [%rd4+8];
	st.local.v2.u32 	[%rd183], {%r447, %r448};
	st.local.u32 	[%rd183+8], %r449;
	{ // callseq 156, 0
	.param .b64 param0;
	st.param.b64 	[param0], %rd189;
	.param .b64 param1;
	st.param.b64 	[param1], %rd182;
	.param .b32 retval0;
	call.uni (retval0), 
	vprintf, 
	(
	param0, 
	param1
	);
	ld.param.b32 	%r450, [retval0];
	} // callseq 156
	{ // callseq 157, 0
	.param .b64 param0;
	st.param.b64 	[param0], %rd187;
	.param .b64 param1;
	st.param.b64 	[param1], 0;
	.param .b32 retval0;
	call.uni (retval0), 
	vprintf, 
	(
	param0, 
	param1
	);
	ld.param.b32 	%r452, [retval0];
	} // callseq 157
	mov.u64 	%rd192, $str$4;
	cvta.global.u64 	%rd193, %rd192;
	{ // callseq 158, 0
	.param .b64 param0;
	st.param.b64 	[param0], %rd193;
	.param .b64 param1;
	st.param.b64 	[param1], 0;
	.param .b32 retval0;
	call.uni (retval0), 
	vprintf, 
	(
	param0, 
	param1
	);
	ld.param.b32 	%r454, [retval0];
	} // callseq 158
	bra.uni 	$L__BB1_81;
$L__BB1_18:
	add.u64 	%rd170, %SP, 16;
	add.u64 	%rd171, %SPL, 16;
	mov.u64 	%rd172, $str;
	cvta.global.u64 	%rd173, %rd172;
	{ // callseq 137, 0
	.param .b64 param0;
	st.param.b64 	[param0], %rd173;
	.param .b64 param1;
	st.param.b64 	[param1], 0;
	.param .b32 retval0;
	call.uni (retval0), 
	vprintf, 
	(
	param0, 
	param1
	);
	ld.param.b32 	%r394, [retval0];
	} // callseq 137
	mov.u64 	%rd174, $str$1;
	cvta.global.u64 	%rd175, %rd174;
	{ // callseq 138, 0
	.param .b64 param0;
	st.param.b64 	[param0], %rd175;
	.param .b64 param1;
	st.param.b64 	[param1], 0;
	.param .b32 retval0;
	call.uni (retval0), 
	vprintf, 
	(
	param0, 
	param1
	);
	ld.param.b32 	%r396, [retval0];
	} // callseq 138
	ld.global.s8 	%r398, [%rd4];
	ld.global.s8 	%r399, [%rd4+1];
	ld.global.s8 	%r400, [%rd4+2];
	st.local.v2.u32 	[%rd171], {%r398, %r399};
	st.local.u32 	[%rd171+8], %r400;
	mov.u64 	%rd176, $str$2;
	cvta.global.u64 	%rd177, %rd176;
	{ // callseq 139, 0
	.param .b64 param0;
	st.param.b64 	[param0], %rd177;
	.param .b64 param1;
	st.param.b64 	[param1], %rd170;
	.param .b32 retval0;
	call.uni (retval0), 
	vprintf, 
	(
	param0, 
	param1
	);
	ld.param.b32 	%r401, [retval0];
	} // callseq 139
	mov.u64 	%rd178, $str$3;
	cvta.global.u64 	%rd179, %rd178;
	{ // callseq 140, 0
	.param .b64 param0;
	st.param.b64 	[param0], %rd179;
	.param .b64 param1;
	st.param.b64 	[param1], 0;
	.param .b32 retval0;
	call.uni (retval0), 
	vprintf, 
	(
	param0, 
	param1
	);
	ld.param.b32 	%r403, [retval0];
	} // callseq 140
	{ // callseq 141, 0
	.param .b64 param0;
	st.param.b64 	[param0], %rd175;
	.param .b64 param1;
	st.param.b64 	[param1], 0;
	.param .b32 retval0;
	call.uni (retval0), 
	vprintf, 
	(
	param0, 
	param1
	);
	ld.param.b32 	%r405, [retval0];
	} // callseq 141
	ld.global.s8 	%r407, [%rd4+3];
	ld.global.s8 	%r408, [%rd4+4];
	ld.global.s8 	%r409, [%rd4+5];
	st.local.v2.u32 	[%rd171], {%r407, %r408};
	st.local.u32 	[%rd171+8], %r409;
	{ // callseq 142, 0
	.param .b64 param0;
	st.param.b64 	[param0], %rd177;
	.param .b64 param1;
	st.param.b64 	[param1], %rd170;
	.param .b32 retval0;
	call.uni (retval0), 
	vprintf, 
	(
	param0, 
	param1
	);
	ld.param.b32 	%r410, [retval0];
	} // callseq 142
	{ // callseq 143, 0
	.param .b64 param0;
	st.param.b64 	[param0], %rd179;
	.param .b64 param1;
	st.param.b64 	[param1], 0;
	.param .b32 retval0;
	call.uni (retval0), 
	vprintf, 
	(
	param0, 
	param1
	);
	ld.param.b32 	%r412, [retval0];
	} // callseq 143
	{ // callseq 144, 0
	.param .b64 param0;
	st.param.b64 	[param0], %rd175;
	.param .b64 param1;
	st.param.b64 	[param1], 0;
	.param .b32 retval0;
	call.uni (retval0), 
	vprintf, 
	(
	param0, 
	param1
	);
	ld.param.b32 	%r414, [retval0];
	} // callseq 144
	ld.global.s8 	%r416, [%rd4+6];
	ld.global.s8 	%r417, [%rd4+7];
	ld.global.s8 	%r418, [%rd4+8];
	st.local.v2.u32 	[%rd171], {%r416, %r417};
	st.local.u32 	[%rd171+8], %r418;
	{ // callseq 145, 0
	.param .b64 param0;
	st.param.b64 	[param0], %rd177;
	.param .b64 param1;
	st.param.b64 	[param1], %rd170;
	.param .b32 retval0;
	call.uni (retval0), 
	vprintf, 
	(
	param0, 
	param1
	);
	ld.param.b32 	%r419, [retval0];
	} // callseq 145
	{ // callseq 146, 0
	.param .b64 param0;
	st.param.b64 	[param0], %rd175;
	.param .b64 param1;
	st.param.b64 	[param1], 0;
	.param .b32 retval0;
	call.uni (retval0), 
	vprintf, 
	(
	param0, 
	param1
	);
	ld.param.b32 	%r421, [retval0];
	} // callseq 146
	mov.u64 	%rd180, $str$5;
	cvta.global.u64 	%rd181, %rd180;
	{ // callseq 147, 0
	.param .b64 param0;
	st.param.b64 	[param0], %rd181;
	.param .b64 param1;
	st.param.b64 	[param1], 0;
	.param .b32 retval0;
	call.uni (retval0), 
	vprintf, 
	(
	param0, 
	param1
	);
	ld.param.b32 	%r423, [retval0];
	} // callseq 147
	bra.uni 	$L__BB1_81;
$L__BB1_19:
	setp.ne.s16 	%p10, %rs4, %rs6;
	setp.ne.s16 	%p11, %rs4, %rs8;
	or.pred  	%p12, %p10, %p11;
	@%p12 bra 	$L__BB1_23;
	ld.param.u64 	%rd312, [_Z9ticTacToePcPi_param_0];
	cvta.to.global.u64 	%rd5, %rd312;
	setp.ne.s16 	%p77, %rs4, %rs2;
	@%p77 bra 	$L__BB1_22;
	add.u64 	%rd158, %SP, 16;
	add.u64 	%rd159, %SPL, 16;
	mov.u64 	%rd160, $str;
	cvta.global.u64 	%rd161, %rd160;
	{ // callseq 126, 0
	.param .b64 param0;
	st.param.b64 	[param0], %rd161;
	.param .b64 param1;
	st.param.b64 	[param1], 0;
	.param .b32 retval0;
	call.uni (retval0), 
	vprintf, 
	(
	param0, 
	param1
	);
	ld.param.b32 	%r363, [retval0];
	} // callseq 126
	mov.u64 	%rd162, $str$1;
	cvta.global.u64 	%rd163, %rd162;
	{ // callseq 127, 0
	.param .b64 param0;
	st.param.b64 	[param0], %rd163;
	.param .b64 param1;
	st.param.b64 	[param1], 0;
	.param .b32 retval0;
	call.uni (retval0), 
	vprintf, 
	(
	param0, 
	param1
	);
	ld.param.b32 	%r365, [retval0];
	} // callseq 127
	ld.global.s8 	%r367, [%rd5];
	ld.global.s8 	%r368, [%rd5+1];
	ld.global.s8 	%r369, [%rd5+2];
	st.local.v2.u32 	[%rd159], {%r367, %r368};
	st.local.u32 	[%rd159+8], %r369;
	mov.u64 	%rd164, $str$2;
	cvta.global.u64 	%rd165, %rd164;
	{ // callseq 128, 0
	.param .b64 param0;
	st.param.b64 	[param0], %rd165;
	.param .b64 param1;
	st.param.b64 	[param1], %rd158;
	.param .b32 retval0;
	call.uni (retval0), 
	vprintf, 
	(
	param0, 
	param1
	);
	ld.param.b32 	%r370, [retval0];
	} // callseq 128
	mov.u64 	%rd166, $str$3;
	cvta.global.u64 	%rd167, %rd166;
	{ // callseq 129, 0
	.param .b64 param0;
	st.param.b64 	[param0], %rd167;
	.param .b64 param1;
	st.param.b64 	[param1], 0;
	.param .b32 retval0;
	call.uni (retval0), 
	vprintf, 
	(
	param0, 
	param1
	);
	ld.param.b32 	%r372, [retval0];
	} // callseq 129
	{ // callseq 130, 0
	.param .b64 param0;
	st.param.b64 	[param0], %rd163;
	.param .b64 param1;
	st.param.b64 	[param1], 0;
	.param .b32 retval0;
	call.uni (retval0), 
	vprintf, 
	(
	param0, 
	param1
	);
	ld.param.b32 	%r374, [retval0];
	} // callseq 130
	ld.global.s8 	%r376, [%rd5+3];
	ld.global.s8 	%r377, [%rd5+4];
	ld.global.s8 	%r378, [%rd5+5];
	st.local.v2.u32 	[%rd159], {%r376, %r377};
	st.local.u32 	[%rd159+8], %r378;
	{ // callseq 131, 0
	.param .b64 param0;
	st.param.b64 	[param0], %rd165;
	.param .b64 param1;
	st.param.b64 	[param1], %rd158;
	.param .b32 retval0;
	call.uni (retval0), 
	vprintf, 
	(
	param0, 
	param1
	);
	ld.param.b32 	%r379, [retval0];
	} // callseq 131
	{ // callseq 132, 0
	.param .b64 param0;
	st.param.b64 	[param0], %rd167;
	.param .b64 param1;
	st.param.b64 	[param1], 0;
	.param .b32 retval0;
	call.uni (retval0), 
	vprintf, 
	(
	param0, 
	param1
	);
	ld.param.b32 	%r381, [retval0];
	} // callseq 132
	{ // callseq 133, 0
	.param .b64 param0;
	st.param.b64 	[param0], %rd163;
	.param .b64 param1;
	st.param.b64 	[param1], 0;
	.param .b32 retval0;
	call.uni (retval0), 
	vprintf, 
	(
	param0, 
	param1
	);
	ld.param.b32 	%r383, [retval0];
	} // callseq 133
	ld.global.s8 	%r385, [%rd5+6];
	ld.global.s8 	%r386, [%rd5+7];
	ld.global.s8 	%r387, [%rd5+8];
	st.local.v2.u32 	[%rd159], {%r385, %r386};
	st.local.u32 	[%rd159+8], %r387;
	{ // callseq 134, 0
	.param .b64 param0;
	st.param.b64 	[param0], %rd165;
	.param .b64 param1;
	st.param.b64 	[param1], %rd158;
	.param .b32 retval0;
	call.uni (retval0), 
	vprintf, 
	(
	param0, 
	param1
	);
	ld.param.b32 	%r388, [retval0];
	} // callseq 134
	{ // callseq 135, 0
	.param .b64 param0;
	st.param.b64 	[param0], %rd163;
	.param .b64 param1;
	st.param.b64 	[param1], 0;
	.param .b32 retval0;
	call.uni (retval0), 
	vprintf, 
	(
	param0, 
	param1
	);
	ld.param.b32 	%r390, [retval0];
	} // callseq 135
	mov.u64 	%rd168, $str$4;
	cvta.global.u64 	%rd169, %rd168;
	{ // callseq 136, 0
	.param .b64 param0;
	st.param.b64 	[param0], %rd169;
	.param .b64 param1;
	st.param.b64 	[param1], 0;
	.param .b32 retval0;
	call.uni (retval0), 
	vprintf, 
	(
	param0, 
	param1
	);
	ld.param.b32 	%r392, [retval0];
	} // callseq 136
	bra.uni 	$L__BB1_81;
$L__BB1_22:
	add.u64 	%rd146, %SP, 16;
	add.u64 	%rd147, %SPL, 16;
	mov.u64 	%rd148, $str;
	cvta.global.u64 	%rd149, %rd148;
	{ // callseq 115, 0
	.param .b64 param0;
	st.param.b64 	[param0], %rd149;
	.param .b64 param1;
	st.param.b64 	[param1], 0;
	.param .b32 retval0;
	call.uni (retval0), 
	vprintf, 
	(
	param0, 
	param1
	);
	ld.param.b32 	%r332, [retval0];
	} // callseq 115
	mov.u64 	%rd150, $str$1;
	cvta.global.u64 	%rd151, %rd150;
	{ // callseq 116, 0
	.param .b64 param0;
	st.param.b64 	[param0], %rd151;
	.param .b64 param1;
	st.param.b64 	[param1], 0;
	.param .b32 retval0;
	call.uni (retval0), 
	vprintf, 
	(
	param0, 
	param1
	);
	ld.param.b32 	%r334, [retval0];
	} // callseq 116
	ld.global.s8 	%r336, [%rd5];
	ld.global.s8 	%r337, [%rd5+1];
	ld.global.s8 	%r338, [%rd5+2];
	st.local.v2.u32 	[%rd147], {%r336, %r337};
	st.local.u32 	[%rd147+8], %r338;
	mov.u64 	%rd152, $str$2;
	cvta.global.u64 	%rd153, %rd152;
	{ // callseq 117, 0
	.param .b64 param0;
	st.param.b64 	[param0], %rd153;
	.param .b64 param1;
	st.param.b64 	[param1], %rd146;
	.param .b32 retval0;
	call.uni (retval0), 
	vprintf, 
	(
	param0, 
	param1
	);
	ld.param.b32 	%r339, [retval0];
	} // callseq 117
	mov.u64 	%rd154, $str$3;
	cvta.global.u64 	%rd155, %rd154;
	{ // callseq 118, 0
	.param .b64 param0;
	st.param.b64 	[param0], %rd155;
	.param .b64 param1;
	st.param.b64 	[param1], 0;
	.param .b32 retval0;
	call.uni (retval0), 
	vprintf, 
	(
	param0, 
	param1
	);
	ld.param.b32 	%r341, [retval0];
	} // callseq 118
	{ // callseq 119, 0
	.param .b64 param0;
	st.param.b64 	[param0], %rd151;
	.param .b64 param1;
	st.param.b64 	[param1], 0;
	.param .b32 retval0;
	call.uni (retval0), 
	vprintf, 
	(
	param0, 
	param1
	);
	ld.param.b32 	%r343, [retval0];
	} // callseq 119
	ld.global.s8 	%r345, [%rd5+3];
	ld.global.s8 	%r346, [%rd5+4];
	ld.global.s8 	%r347, [%rd5+5];
	st.local.v2.u32 	[%rd147], {%r345, %r346};
	st.local.u32 	[%rd147+8], %r347;
	{ // callseq 120, 0
	.param .b64 param0;
	st.param.b64 	[param0], %rd153;
	.param .b64 param1;
	st.param.b64 	[param1], %rd146;
	.param .b32 retval0;
	call.uni (retval0), 
	vprintf, 
	(
	param0, 
	param1
	);
	ld.param.b32 	%r348, [retval0];
	} // callseq 120
	{ // callseq 121, 0
	.param .b64 param0;
	st.param.b64 	[param0], %rd155;
	.param .b64 param1;
	st.param.b64 	[param1], 0;
	.param .b32 retval0;
	call.uni (retval0), 
	vprintf, 
	(
	param0, 
	param1
	);
	ld.param.b32 	%r350, [retval0];
	} // callseq 121
	{ // callseq 122, 0
	.param .b64 param0;
	st.param.b64 	[param0], %rd151;
	.param .b64 param1;
	st.param.b64 	[param1], 0;
	.param .b32 retval0;
	call.uni (retval0), 
	vprintf, 
	(
	param0, 
	param1
	);
	ld.param.b32 	%r352, [retval0];
	} // callseq 122
	ld.global.s8 	%r354, [%rd5+6];
	ld.global.s8 	%r355, [%rd5+7];
	ld.global.s8 	%r356, [%rd5+8];
	st.local.v2.u32 	[%rd147], {%r354, %r355};
	st.local.u32 	[%rd147+8], %r356;
	{ // callseq 123, 0
	.param .b64 param0;
	st.param.b64 	[param0], %rd153;
	.param .b64 param1;
	st.param.b64 	[param1], %rd146;
	.param .b32 retval0;
	call.uni (retval0), 
	vprintf, 
	(
	param0, 
	param1
	);
	ld.param.b32 	%r357, [retval0];
	} // callseq 123
	{ // callseq 124, 0
	.param .b64 param0;
	st.param.b64 	[param0], %rd151;
	.param .b64 param1;
	st.param.b64 	[param1], 0;
	.param .b32 retval0;
	call.uni (retval0), 
	vprintf, 
	(
	param0, 
	param1
	);
	ld.param.b32 	%r359, [retval0];
	} // callseq 124
	mov.u64 	%rd156, $str$5;
	cvta.global.u64 	%rd157, %rd156;
	{ // callseq 125, 0
	.param .b64 param0;
	st.param.b64 	[param0], %rd157;
	.param .b64 param1;
	st.param.b64 	[param1], 0;
	.param .b32 retval0;
	call.uni (retval0), 
	vprintf, 
	(
	param0, 
	param1
	);
	ld.param.b32 	%r361, [retval0];
	} // callseq 125
	bra.uni 	$L__BB1_81;
$L__BB1_23:
	ld.param.u64 	%rd272, [_Z9ticTacToePcPi_param_0];
	cvta.to.global.u64 	%rd23, %rd272;
	ld.global.u8 	%rs10, [%rd23+2];
	ld.global.u8 	%rs11, [%rd23+5];
	setp.ne.s16 	%p13, %rs10, %rs11;
	@%p13 bra 	$L__BB1_28;
	ld.param.u64 	%rd273, [_Z9ticTacToePcPi_param_0];
	cvta.to.global.u64 	%rd6, %rd273;
	ld.global.u8 	%rs22, [%rd6+8];
	setp.ne.s16 	%p14, %rs10, %rs22;
	@%p14 bra 	$L__BB1_28;
	setp.ne.s16 	%p76, %rs10, %rs2;
	@%p76 bra 	$L__BB1_27;
	add.u64 	%rd134, %SP, 16;
	add.u64 	%rd135, %SPL, 16;
	mov.u64 	%rd136, $str;
	cvta.global.u64 	%rd137, %rd136;
	{ // callseq 104, 0
	.param .b64 param0;
	st.param.b64 	[param0], %rd137;
	.param .b64 param1;
	st.param.b64 	[param1], 0;
	.param .b32 retval0;
	call.uni (retval0), 
	vprintf, 
	(
	param0, 
	param1
	);
	ld.param.b32 	%r301, [retval0];
	} // callseq 104
	mov.u64 	%rd138, $str$1;
	cvta.global.u64 	%rd139, %rd138;
	{ // callseq 105, 0
	.param .b64 param0;
	st.param.b64 	[param0], %rd139;
	.param .b64 param1;
	st.param.b64 	[param1], 0;
	.param .b32 retval0;
	call.uni (retval0), 
	vprintf, 
	(
	param0, 
	param1
	);
	ld.param.b32 	%r303, [retval0];
	} // callseq 105
	ld.global.s8 	%r305, [%rd6];
	ld.global.s8 	%r306, [%rd6+1];
	ld.global.s8 	%r307, [%rd6+2];
	st.local.v2.u32 	[%rd135], {%r305, %r306};
	st.local.u32 	[%rd135+8], %r307;
	mov.u64 	%rd140, $str$2;
	cvta.global.u64 	%rd141, %rd140;
	{ // callseq 106, 0
	.param .b64 param0;
	st.param.b64 	[param0], %rd141;
	.param .b64 param1;
	st.param.b64 	[param1], %rd134;
	.param .b32 retval0;
	call.uni (retval0), 
	vprintf, 
	(
	param0, 
	param1
	);
	ld.param.b32 	%r308, [retval0];
	} // callseq 106
	mov.u64 	%rd142, $str$3;
	cvta.global.u64 	%rd143, %rd142;
	{ // callseq 107, 0
	.param .b64 param0;
	st.param.b64 	[param0], %rd143;
	.param .b64 param1;
	st.param.b64 	[param1], 0;
	.param .b32 retval0;
	call.uni (retval0), 
	vprintf, 
	(
	param0, 
	param1
	);
	ld.param.b32 	%r310, [retval0];
	} // callseq 107
	{ // callseq 108, 0
	.param .b64 param0;
	st.param.b64 	[param0], %rd139;
	.param .b64 param1;
	st.param.b64 	[param1], 0;
	.param .b32 retval0;
	call.uni (retval0), 
	vprintf, 
	(
	param0, 
	param1
	);
	ld.param.b32 	%r312, [retval0];
	} // callseq 108
	ld.global.s8 	%r314, [%rd6+3];
	ld.global.s8 	%r315, [%rd6+4];
	ld.global.s8 	%r316, [%rd6+5];
	st.local.v2.u32 	[%rd135], {%r314, %r315};
	st.local.u32 	[%rd135+8], %r316;
	{ // callseq 109, 0
	.param .b64 param0;
	st.param.b64 	[param0], %rd141;
	.param .b64 param1;
	st.param.b64 	[param1], %rd134;
	.param .b32 retval0;
	call.uni (retval0), 
	vprintf, 
	(
	param0, 
	param1
	);
	ld.param.b32 	%r317, [retval0];
	} // callseq 109
	{ // callseq 110, 0
	.param .b64 param0;
	st.param.b64 	[param0], %rd143;
	.param .b64 param1;
	st.param.b64 	[param1], 0;
	.param .b32 retval0;
	call.uni (retval0), 
	vprintf, 
	(
	param0, 
	param1
	);
	ld.param.b32 	%r319, [retval0];
	} // callseq 110
	{ // callseq 111, 0
	.param .b64 param0;
	st.param.b64 	[param0], %rd139;
	.param .b64 param1;
	st.param.b64 	[param1], 0;
	.param .b32 retval0;
	call.uni (retval0), 
	vprintf, 
	(
	param0, 
	param1
	);
	ld.param.b32 	%r321, [retval0];
	} // callseq 111
	ld.global.s8 	%r323, [%rd6+6];
	ld.global.s8 	%r324, [%rd6+7];
	ld.global.s8 	%r325, [%rd6+8];
	st.local.v2.u32 	[%rd135], {%r323, %r324};
	st.local.u32 	[%rd135+8], %r325;
	{ // callseq 112, 0
	.param .b64 param0;
	st.param.b64 	[param0], %rd141;
	.param .b64 param1;
	st.param.b64 	[param1], %rd134;
	.param .b32 retval0;
	call.uni (retval0), 
	vprintf, 
	(
	param0, 
	param1
	);
	ld.param.b32 	%r326, [retval0];
	} // callseq 112
	{ // callseq 113, 0
	.param .b64 param0;
	st.param.b64 	[param0], %rd139;
	.param .b64 param1;
	st.param.b64 	[param1], 0;
	.param .b32 retval0;
	call.uni (retval0), 
	vprintf, 
	(
	param0, 
	param1
	);
	ld.param.b32 	%r328, [retval0];
	} // callseq 113
	mov.u64 	%rd144, $str$4;
	cvta.global.u64 	%rd145, %rd144;
	{ // callseq 114, 0
	.param .b64 param0;
	st.param.b64 	[param0], %rd145;
	.param .b64 param1;
	st.param.b64 	[param1], 0;
	.param .b32 retval0;
	call.uni (retval0), 
	vprintf, 
	(
	param0, 
	param1
	);
	ld.param.b32 	%r330, [retval0];
	} // callseq 114
	bra.uni 	$L__BB1_81;
$L__BB1_27:
	add.u64 	%rd122, %SP, 16;
	add.u64 	%rd123, %SPL, 16;
	mov.u64 	%rd124, $str;
	cvta.global.u64 	%rd125, %rd124;
	{ // callseq 93, 0
	.param .b64 param0;
	st.param.b64 	[param0], %rd125;
	.param .b64 param1;
	st.param.b64 	[param1], 0;
	.param .b32 retval0;
	call.uni (retval0), 
	vprintf, 
	(
	param0, 
	param1
	);
	ld.param.b32 	%r270, [retval0];
	} // callseq 93
	mov.u64 	%rd126, $str$1;
	cvta.global.u64 	%rd127, %rd126;
	{ // callseq 94, 0
	.param .b64 param0;
	st.param.b64 	[param0], %rd127;
	.param .b64 param1;
	st.param.b64 	[param1], 0;
	.param .b32 retval0;
	call.uni (retval0), 
	vprintf, 
	(
	param0, 
	param1
	);
	ld.param.b32 	%r272, [retval0];
	} // callseq 94
	ld.global.s8 	%r274, [%rd6];
	ld.global.s8 	%r275, [%rd6+1];
	ld.global.s8 	%r276, [%rd6+2];
	st.local.v2.u32 	[%rd123], {%r274, %r275};
	st.local.u32 	[%rd123+8], %r276;
	mov.u64 	%rd128, $str$2;
	cvta.global.u64 	%rd129, %rd128;
	{ // callseq 95, 0
	.param .b64 param0;
	st.param.b64 	[param0], %rd129;
	.param .b64 param1;
	st.param.b64 	[param1], %rd122;
	.param .b32 retval0;
	call.uni (retval0), 
	vprintf, 
	(
	param0, 
	param1
	);
	ld.param.b32 	%r277, [retval0];
	} // callseq 95
	mov.u64 	%rd130, $str$3;
	cvta.global.u64 	%rd131, %rd130;
	{ // callseq 96, 0
	.param .b64 param0;
	st.param.b64 	[param0], %rd131;
	.param .b64 param1;
	st.param.b64 	[param1], 0;
	.param .b32 retval0;
	call.uni (retval0), 
	vprintf, 
	(
	param0, 
	param1
	);
	ld.param.b32 	%r279, [retval0];
	} // callseq 96
	{ // callseq 97, 0
	.param .b64 param0;
	st.param.b64 	[param0], %rd127;
	.param .b64 param1;
	st.param.b64 	[param1], 0;
	.param .b32 retval0;
	call.uni (retval0), 
	vprintf, 
	(
	param0, 
	param1
	);
	ld.param.b32 	%r281, [retval0];
	} // callseq 97
	ld.global.s8 	%r283, [%rd6+3];
	ld.global.s8 	%r284, [%rd6+4];
	ld.global.s8 	%r285, [%rd6+5];
	st.local.v2.u32 	[%rd123], {%r283, %r284};
	st.local.u32 	[%rd123+8], %r285;
	{ // callseq 98, 0
	.param .b64 param0;
	st.param.b64 	[param0], %rd129;
	.param .b64 param1;
	st.param.b64 	[param1], %rd122;
	.param .b32 retval0;
	call.uni (retval0), 
	vprintf, 
	(
	param0, 
	param1
	);
	ld.param.b32 	%r286, [retval0];
	} // callseq 98
	{ // callseq 99, 0
	.param .b64 param0;
	st.param.b64 	[param0], %rd131;
	.param .b64 param1;
	st.param.b64 	[param1], 0;
	.param .b32 retval0;
	call.uni (retval0), 
	vprintf, 
	(
	param0, 
	param1
	);
	ld.param.b32 	%r288, [retval0];
	} // callseq 99
	{ // callseq 100, 0
	.param .b64 param0;
	st.param.b64 	[param0], %rd127;
	.param .b64 param1;
	st.param.b64 	[param1], 0;
	.param .b32 retval0;
	call.uni (retval0), 
	vprintf, 
	(
	param0, 
	param1
	);
	ld.param.b32 	%r290, [retval0];
	} // callseq 100
	ld.global.s8 	%r292, [%rd6+6];
	ld.global.s8 	%r293, [%rd6+7];
	ld.global.s8 	%r294, [%rd6+8];
	st.local.v2.u32 	[%rd123], {%r292, %r293};
	st.local.u32 	[%rd123+8], %r294;
	{ // callseq 101, 0
	.param .b64 param0;
	st.param.b64 	[param0], %rd129;
	.param .b64 param1;
	st.param.b64 	[param1], %rd122;
	.param .b32 retval0;
	call.uni (retval0), 
	vprintf, 
	(
	param0, 
	param1
	);
	ld.param.b32 	%r295, [retval0];
	} // callseq 101
	{ // callseq 102, 0
	.param .b64 param0;
	st.param.b64 	[param0], %rd127;
	.param .b64 param1;
	st.param.b64 	[param1], 0;
	.param .b32 retval0;
	call.uni (retval0), 
	vprintf, 
	(
	param0, 
	param1
	);
	ld.param.b32 	%r297, [retval0];
	} // callseq 102
	mov.u64 	%rd132, $str$5;
	cvta.global.u64 	%rd133, %rd132;
	{ // callseq 103, 0
	.param .b64 param0;
	st.param.b64 	[param0], %rd133;
	.param .b64 param1;
	st.param.b64 	[param1], 0;
	.param .b32 retval0;
	call.uni (retval0), 
	vprintf, 
	(
	param0, 
	param1
	);
	ld.param.b32 	%r299, [retval0];
	} // callseq 103
	bra.uni 	$L__BB1_81;
$L__BB1_28:
	setp.ne.s16 	%p15, %rs3, %rs6;
	@%p15 bra 	$L__BB1_33;
	ld.param.u64 	%rd274, [_Z9ticTacToePcPi_param_0];
	cvta.to.global.u64 	%rd7, %rd274;
	ld.global.u8 	%rs23, [%rd7+8];
	setp.ne.s16 	%p16, %rs3, %rs23;
	@%p16 bra 	$L__BB1_33;
	setp.ne.s16 	%p75, %rs3, %rs2;
	@%p75 bra 	$L__BB1_32;
	add.u64 	%rd110, %SP, 16;
	add.u64 	%rd111, %SPL, 16;
	mov.u64 	%rd112, $str;
	cvta.global.u64 	%rd113, %rd112;
	{ // callseq 82, 0
	.param .b64 param0;
	st.param.b64 	[param0], %rd113;
	.param .b64 param1;
	st.param.b64 	[param1], 0;
	.param .b32 retval0;
	call.uni (retval0), 
	vprintf, 
	(
	param0, 
	param1
	);
	ld.param.b32 	%r239, [retval0];
	} // callseq 82
	mov.u64 	%rd114, $str$1;
	cvta.global.u64 	%rd115, %rd114;
	{ // callseq 83, 0
	.param .b64 param0;
	st.param.b64 	[param0], %rd115;
	.param .b64 param1;
	st.param.b64 	[param1], 0;
	.param .b32 retval0;
	call.uni (retval0), 
	vprintf, 
	(
	param0, 
	param1
	);
	ld.param.b32 	%r241, [retval0];
	} // callseq 83
	ld.global.s8 	%r243, [%rd7];
	ld.global.s8 	%r244, [%rd7+1];
	ld.global.s8 	%r245, [%rd7+2];
	st.local.v2.u32 	[%rd111], {%r243, %r244};
	st.local.u32 	[%rd111+8], %r245;
	mov.u64 	%rd116, $str$2;
	cvta.global.u64 	%rd117, %rd116;
	{ // callseq 84, 0
	.param .b64 param0;
	st.param.b64 	[param0], %rd117;
	.param .b64 param1;
	st.param.b64 	[param1], %rd110;
	.param .b32 retval0;
	call.uni (retval0), 
	vprintf, 
	(
	param0, 
	param1
	);
	ld.param.b32 	%r246, [retval0];
	} // callseq 84
	mov.u64 	%rd118, $str$3;
	cvta.global.u64 	%rd119, %rd118;
	{ // callseq 85, 0
	.param .b64 param0;
	st.param.b64 	[param0], %rd119;
	.param .b64 param1;
	st.param.b64 	[param1], 0;
	.param .b32 retval0;
	call.uni (retval0), 
	vprintf, 
	(
	param0, 
	param1
	);
	ld.param.b32 	%r248, [retval0];
	} // callseq 85
	{ // callseq 86, 0
	.param .b64 param0;
	st.param.b64 	[param0], %rd115;
	.param .b64 param1;
	st.param.b64 	[param1], 0;
	.param .b32 retval0;
	call.uni (retval0), 
	vprintf, 
	(
	param0, 
	param1
	);
	ld.param.b32 	%r250, [retval0];
	} // callseq 86
	ld.global.s8 	%r252, [%rd7+3];
	ld.global.s8 	%r253, [%rd7+4];
	ld.global.s8 	%r254, [%rd7+5];
	st.local.v2.u32 	[%rd111], {%r252, %r253};
	st.local.u32 	[%rd111+8], %r254;
	{ // callseq 87, 0
	.param .b64 param0;
	st.param.b64 	[param0], %rd117;
	.param .b64 param1;
	st.param.b64 	[param1], %rd110;
	.param .b32 retval0;
	call.uni (retval0), 
	vprintf, 
	(
	param0, 
	param1
	);
	ld.param.b32 	%r255, [retval0];
	} // callseq 87
	{ // callseq 88, 0
	.param .b64 param0;
	st.param.b64 	[param0], %rd119;
	.param .b64 param1;
	st.param.b64 	[param1], 0;
	.param .b32 retval0;
	call.uni (retval0), 
	vprintf, 
	(
	param0, 
	param1
	);
	ld.param.b32 	%r257, [retval0];
	} // callseq 88
	{ // callseq 89, 0
	.param .b64 param0;
	st.param.b64 	[param0], %rd115;
	.param .b64 param1;
	st.param.b64 	[param1], 0;
	.param .b32 retval0;
	call.uni (retval0), 
	vprintf, 
	(
	param0, 
	param1
	);
	ld.param.b32 	%r259, [retval0];
	} // callseq 89
	ld.global.s8 	%r261, [%rd7+6];
	ld.global.s8 	%r262, [%rd7+7];
	ld.global.s8 	%r263, [%rd7+8];
	st.local.v2.u32 	[%rd111], {%r261, %r262};
	st.local.u32 	[%rd111+8], %r263;
	{ // callseq 90, 0
	.param .b64 param0;
	st.param.b64 	[param0], %rd117;
	.param .b64 param1;
	st.param.b64 	[param1], %rd110;
	.param .b32 retval0;
	call.uni (retval0), 
	vprintf, 
	(
	param0, 
	param1
	);
	ld.param.b32 	%r264, [retval0];
	} // callseq 90
	{ // callseq 91, 0
	.param .b64 param0;
	st.param.b64 	[param0], %rd115;
	.param .b64 param1;
	st.param.b64 	[param1], 0;
	.param .b32 retval0;
	call.uni (retval0), 
	vprintf, 
	(
	param0, 
	param1
	);
	ld.param.b32 	%r266, [retval0];
	} // callseq 91
	mov.u64 	%rd120, $str$4;
	cvta.global.u64 	%rd121, %rd120;
	{ // callseq 92, 0
	.param .b64 param0;
	st.param.b64 	[param0], %rd121;
	.param .b64 param1;
	st.param.b64 	[param1], 0;
	.param .b32 retval0;
	call.uni (retval0), 
	vprintf, 
	(
	param0, 
	param1
	);
	ld.param.b32 	%r268, [retval0];
	} // callseq 92
	bra.uni 	$L__BB1_81;
$L__BB1_32:
	add.u64 	%rd98, %SP, 16;
	add.u64 	%rd99, %SPL, 16;
	mov.u64 	%rd100, $str;
	cvta.global.u64 	%rd101, %rd100;
	{ // callseq 71, 0
	.param .b64 param0;
	st.param.b64 	[param0], %rd101;
	.param .b64 param1;
	st.param.b64 	[param1], 0;
	.param .b32 retval0;
	call.uni (retval0), 
	vprintf, 
	(
	param0, 
	param1
	);
	ld.param.b32 	%r208, [retval0];
	} // callseq 71
	mov.u64 	%rd102, $str$1;
	cvta.global.u64 	%rd103, %rd102;
	{ // callseq 72, 0
	.param .b64 param0;
	st.param.b64 	[param0], %rd103;
	.param .b64 param1;
	st.param.b64 	[param1], 0;
	.param .b32 retval0;
	call.uni (retval0), 
	vprintf, 
	(
	param0, 
	param1
	);
	ld.param.b32 	%r210, [retval0];
	} // callseq 72
	ld.global.s8 	%r212, [%rd7];
	ld.global.s8 	%r213, [%rd7+1];
	ld.global.s8 	%r214, [%rd7+2];
	st.local.v2.u32 	[%rd99], {%r212, %r213};
	st.local.u32 	[%rd99+8], %r214;
	mov.u64 	%rd104, $str$2;
	cvta.global.u64 	%rd105, %rd104;
	{ // callseq 73, 0
	.param .b64 param0;
	st.param.b64 	[param0], %rd105;
	.param .b64 param1;
	st.param.b64 	[param1], %rd98;
	.param .b32 retval0;
	call.uni (retval0), 
	vprintf, 
	(
	param0, 
	param1
	);
	ld.param.b32 	%r215, [retval0];
	} // callseq 73
	mov.u64 	%rd106, $str$3;
	cvta.global.u64 	%rd107, %rd106;
	{ // callseq 74, 0
	.param .b64 param0;
	st.param.b64 	[param0], %rd107;
	.param .b64 param1;
	st.param.b64 	[param1], 0;
	.param .b32 retval0;
	call.uni (retval0), 
	vprintf, 
	(
	param0, 
	param1
	);
	ld.param.b32 	%r217, [retval0];
	} // callseq 74
	{ // callseq 75, 0
	.param .b64 param0;
	st.param.b64 	[param0], %rd103;
	.param .b64 param1;
	st.param.b64 	[param1], 0;
	.param .b32 retval0;
	call.uni (retval0), 
	vprintf, 
	(
	param0, 
	param1
	);
	ld.param.b32 	%r219, [retval0];
	} // callseq 75
	ld.global.s8 	%r221, [%rd7+3];
	ld.global.s8 	%r222, [%rd7+4];
	ld.global.s8 	%r223, [%rd7+5];
	st.local.v2.u32 	[%rd99], {%r221, %r222};
	st.local.u32 	[%rd99+8], %r223;
	{ // callseq 76, 0
	.param .b64 param0;
	st.param.b64 	[param0], %rd105;
	.param .b64 param1;
	st.param.b64 	[param1], %rd98;
	.param .b32 retval0;
	call.uni (retval0), 
	vprintf, 
	(
	param0, 
	param1
	);
	ld.param.b32 	%r224, [retval0];
	} // callseq 76
	{ // callseq 77, 0
	.param .b64 param0;
	st.param.b64 	[param0], %rd107;
	.param .b64 param1;
	st.param.b64 	[param1], 0;
	.param .b32 retval0;
	call.uni (retval0), 
	vprintf, 
	(
	param0, 
	param1
	);
	ld.param.b32 	%r226, [retval0];
	} // callseq 77
	{ // callseq 78, 0
	.param .b64 param0;
	st.param.b64 	[param0], %rd103;
	.param .b64 param1;
	st.param.b64 	[param1], 0;
	.param .b32 retval0;
	call.uni (retval0), 
	vprintf, 
	(
	param0, 
	param1
	);
	ld.param.b32 	%r228, [retval0];
	} // callseq 78
	ld.global.s8 	%r230, [%rd7+6];
	ld.global.s8 	%r231, [%rd7+7];
	ld.global.s8 	%r232, [%rd7+8];
	st.local.v2.u32 	[%rd99], {%r230, %r231};
	st.local.u32 	[%rd99+8], %r232;
	{ // callseq 79, 0
	.param .b64 param0;
	st.param.b64 	[param0], %rd105;
	.param .b64 param1;
	st.param.b64 	[param1], %rd98;
	.param .b32 retval0;
	call.uni (retval0), 
	vprintf, 
	(
	param0, 
	param1
	);
	ld.param.b32 	%r233, [retval0];
	} // callseq 79
	{ // callseq 80, 0
	.param .b64 param0;
	st.param.b64 	[param0], %rd103;
	.param .b64 param1;
	st.param.b64 	[param1], 0;
	.param .b32 retval0;
	call.uni (retval0), 
	vprintf, 
	(
	param0, 
	param1
	);
	ld.param.b32 	%r235, [retval0];
	} // callseq 80
	mov.u64 	%rd108, $str$5;
	cvta.global.u64 	%rd109, %rd108;
	{ // callseq 81, 0
	.param .b64 param0;
	st.param.b64 	[param0], %rd109;
	.param .b64 param1;
	st.param.b64 	[param1], 0;
	.param .b32 retval0;
	call.uni (retval0), 
	vprintf, 
	(
	param0, 
	param1
	);
	ld.param.b32 	%r237, [retval0];
	} // callseq 81
	bra.uni 	$L__BB1_81;
$L__BB1_33:
	setp.ne.s16 	%p17, %rs10, %rs6;
	setp.ne.s16 	%p18, %rs6, %rs7;
	or.pred  	%p19, %p17, %p18;
	@%p19 bra 	$L__BB1_38;
	ld.param.u64 	%rd311, [_Z9ticTacToePcPi_param_0];
	cvta.to.global.u64 	%rd8, %rd311;
	setp.ne.s16 	%p74, %rs6, %rs2;
	@%p74 bra 	$L__BB1_36;
	add.u64 	%rd86, %SP, 16;
	add.u64 	%rd87, %SPL, 16;
	mov.u64 	%rd88, $str;
	cvta.global.u64 	%rd89, %rd88;
	{ // callseq 60, 0
	.param .b64 param0;
	st.param.b64 	[param0], %rd89;
	.param .b64 param1;
	st.param.b64 	[param1], 0;
	.param .b32 retval0;
	call.uni (retval0), 
	vprintf, 
	(
	param0, 
	param1
	);
	ld.param.b32 	%r177, [retval0];
	} // callseq 60
	mov.u64 	%rd90, $str$1;
	cvta.global.u64 	%rd91, %rd90;
	{ // callseq 61, 0
	.param .b64 param0;
	st.param.b64 	[param0], %rd91;
	.param .b64 param1;
	st.param.b64 	[param1], 0;
	.param .b32 retval0;
	call.uni (retval0), 
	vprintf, 
	(
	param0, 
	param1
	);
	ld.param.b32 	%r179, [retval0];
	} // callseq 61
	ld.global.s8 	%r181, [%rd8];
	ld.global.s8 	%r182, [%rd8+1];
	ld.global.s8 	%r183, [%rd8+2];
	st.local.v2.u32 	[%rd87], {%r181, %r182};
	st.local.u32 	[%rd87+8], %r183;
	mov.u64 	%rd92, $str$2;
	cvta.global.u64 	%rd93, %rd92;
	{ // callseq 62, 0
	.param .b64 param0;
	st.param.b64 	[param0], %rd93;
	.param .b64 param1;
	st.param.b64 	[param1], %rd86;
	.param .b32 retval0;
	call.uni (retval0), 
	vprintf, 
	(
	param0, 
	param1
	);
	ld.param.b32 	%r184, [retval0];
	} // callseq 62
	mov.u64 	%rd94, $str$3;
	cvta.global.u64 	%rd95, %rd94;
	{ // callseq 63, 0
	.param .b64 param0;
	st.param.b64 	[param0], %rd95;
	.param .b64 param1;
	st.param.b64 	[param1], 0;
	.param .b32 retval0;
	call.uni (retval0), 
	vprintf, 
	(
	param0, 
	param1
	);
	ld.param.b32 	%r186, [retval0];
	} // callseq 63
	{ // callseq 64, 0
	.param .b64 param0;
	st.param.b64 	[param0], %rd91;
	.param .b64 param1;
	st.param.b64 	[param1], 0;
	.param .b32 retval0;
	call.uni (retval0), 
	vprintf, 
	(
	param0, 
	param1
	);
	ld.param.b32 	%r188, [retval0];
	} // callseq 64
	ld.global.s8 	%r190, [%rd8+3];
	ld.global.s8 	%r191, [%rd8+4];
	ld.global.s8 	%r192, [%rd8+5];
	st.local.v2.u32 	[%rd87], {%r190, %r191};
	st.local.u32 	[%rd87+8], %r192;
	{ // callseq 65, 0
	.param .b64 param0;
	st.param.b64 	[param0], %rd93;
	.param .b64 param1;
	st.param.b64 	[param1], %rd86;
	.param .b32 retval0;
	call.uni (retval0), 
	vprintf, 
	(
	param0, 
	param1
	);
	ld.param.b32 	%r193, [retval0];
	} // callseq 65
	{ // callseq 66, 0
	.param .b64 param0;
	st.param.b64 	[param0], %rd95;
	.param .b64 param1;
	st.param.b64 	[param1], 0;
	.param .b32 retval0;
	call.uni (retval0), 
	vprintf, 
	(
	param0, 
	param1
	);
	ld.param.b32 	%r195, [retval0];
	} // callseq 66
	{ // callseq 67, 0
	.param .b64 param0;
	st.param.b64 	[param0], %rd91;
	.param .b64 param1;
	st.param.b64 	[param1], 0;
	.param .b32 retval0;
	call.uni (retval0), 
	vprintf, 
	(
	param0, 
	param1
	);
	ld.param.b32 	%r197, [retval0];
	} // callseq 67
	ld.global.s8 	%r199, [%rd8+6];
	ld.global.s8 	%r200, [%rd8+7];
	ld.global.s8 	%r201, [%rd8+8];
	st.local.v2.u32 	[%rd87], {%r199, %r200};
	st.local.u32 	[%rd87+8], %r201;
	{ // callseq 68, 0
	.param .b64 param0;
	st.param.b64 	[param0], %rd93;
	.param .b64 param1;
	st.param.b64 	[param1], %rd86;
	.param .b32 retval0;
	call.uni (retval0), 
	vprintf, 
	(
	param0, 
	param1
	);
	ld.param.b32 	%r202, [retval0];
	} // callseq 68
	{ // callseq 69, 0
	.param .b64 param0;
	st.param.b64 	[param0], %rd91;
	.param .b64 param1;
	st.param.b64 	[param1], 0;
	.param .b32 retval0;
	call.uni (retval0), 
	vprintf, 
	(
	param0, 
	param1
	);
	ld.param.b32 	%r204, [retval0];
	} // callseq 69
	mov.u64 	%rd96, $str$4;
	cvta.global.u64 	%rd97, %rd96;
	{ // callseq 70, 0
	.param .b64 param0;
	st.param.b64 	[param0], %rd97;
	.param .b64 param1;
	st.param.b64 	[param1], 0;
	.param .b32 retval0;
	call.uni (retval0), 
	vprintf, 
	(
	param0, 
	param1
	);
	ld.param.b32 	%r206, [retval0];
	} // callseq 70
	bra.uni 	$L__BB1_81;
$L__BB1_36:
	add.u64 	%rd74, %SP, 16;
	add.u64 	%rd75, %SPL, 16;
	mov.u64 	%rd76, $str;
	cvta.global.u64 	%rd77, %rd76;
	{ // callseq 49, 0
	.param .b64 param0;
	st.param.b64 	[param0], %rd77;
	.param .b64 param1;
	st.param.b64 	[param1], 0;
	.param .b32 retval0;
	call.uni (retval0), 
	vprintf, 
	(
	param0, 
	param1
	);
	ld.param.b32 	%r146, [retval0];
	} // callseq 49
	mov.u64 	%rd78, $str$1;
	cvta.global.u64 	%rd79, %rd78;
	{ // callseq 50, 0
	.param .b64 param0;
	st.param.b64 	[param0], %rd79;
	.param .b64 param1;
	st.param.b64 	[param1], 0;
	.param .b32 retval0;
	call.uni (retval0), 
	vprintf, 
	(
	param0, 
	param1
	);
	ld.param.b32 	%r148, [retval0];
	} // callseq 50
	ld.global.s8 	%r150, [%rd8];
	ld.global.s8 	%r151, [%rd8+1];
	ld.global.s8 	%r152, [%rd8+2];
	st.local.v2.u32 	[%rd75], {%r150, %r151};
	st.local.u32 	[%rd75+8], %r152;
	mov.u64 	%rd80, $str$2;
	cvta.global.u64 	%rd81, %rd80;
	{ // callseq 51, 0
	.param .b64 param0;
	st.param.b64 	[param0], %rd81;
	.param .b64 param1;
	st.param.b64 	[param1], %rd74;
	.param .b32 retval0;
	call.uni (retval0), 
	vprintf, 
	(
	param0, 
	param1
	);
	ld.param.b32 	%r153, [retval0];
	} // callseq 51
	mov.u64 	%rd82, $str$3;
	cvta.global.u64 	%rd83, %rd82;
	{ // callseq 52, 0
	.param .b64 param0;
	st.param.b64 	[param0], %rd83;
	.param .b64 param1;
	st.param.b64 	[param1], 0;
	.param .b32 retval0;
	call.uni (retval0), 
	vprintf, 
	(
	param0, 
	param1
	);
	ld.param.b32 	%r155, [retval0];
	} // callseq 52
	{ // callseq 53, 0
	.param .b64 param0;
	st.param.b64 	[param0], %rd79;
	.param .b64 param1;
	st.param.b64 	[param1], 0;
	.param .b32 retval0;
	call.uni (retval0), 
	vprintf, 
	(
	param0, 
	param1
	);
	ld.param.b32 	%r157, [retval0];
	} // callseq 53
	ld.global.s8 	%r159, [%rd8+3];
	ld.global.s8 	%r160, [%rd8+4];
	ld.global.s8 	%r161, [%rd8+5];
	st.local.v2.u32 	[%rd75], {%r159, %r160};
	st.local.u32 	[%rd75+8], %r161;
	{ // callseq 54, 0
	.param .b64 param0;
	st.param.b64 	[param0], %rd81;
	.param .b64 param1;
	st.param.b64 	[param1], %rd74;
	.param .b32 retval0;
	call.uni (retval0), 
	vprintf, 
	(
	param0, 
	param1
	);
	ld.param.b32 	%r162, [retval0];
	} // callseq 54
	{ // callseq 55, 0
	.param .b64 param0;
	st.param.b64 	[param0], %rd83;
	.param .b64 param1;
	st.param.b64 	[param1], 0;
	.param .b32 retval0;
	call.uni (retval0), 
	vprintf, 
	(
	param0, 
	param1
	);
	ld.param.b32 	%r164, [retval0];
	} // callseq 55
	{ // callseq 56, 0
	.param .b64 param0;
	st.param.b64 	[param0], %rd79;
	.param .b64 param1;
	st.param.b64 	[param1], 0;
	.param .b32 retval0;
	call.uni (retval0), 
	vprintf, 
	(
	param0, 
	param1
	);
	ld.param.b32 	%r166, [retval0];
	} // callseq 56
	ld.global.s8 	%r168, [%rd8+6];
	ld.global.s8 	%r169, [%rd8+7];
	ld.global.s8 	%r170, [%rd8+8];
	st.local.v2.u32 	[%rd75], {%r168, %r169};
	st.local.u32 	[%rd75+8], %r170;
	{ // callseq 57, 0
	.param .b64 param0;
	st.param.b64 	[param0], %rd81;
	.param .b64 param1;
	st.param.b64 	[param1], %rd74;
	.param .b32 retval0;
	call.uni (retval0), 
	vprintf, 
	(
	param0, 
	param1
	);
	ld.param.b32 	%r171, [retval0];
	} // callseq 57
	{ // callseq 58, 0
	.param .b64 param0;
	st.param.b64 	[param0], %rd79;
	.param .b64 param1;
	st.param.b64 	[param1], 0;
	.param .b32 retval0;
	call.uni (retval0), 
	vprintf, 
	(
	param0, 
	param1
	);
	ld.param.b32 	%r173, [retval0];
	} // callseq 58
	mov.u64 	%rd84, $str$5;
	cvta.global.u64 	%rd85, %rd84;
	{ // callseq 59, 0
	.param .b64 param0;
	st.param.b64 	[param0], %rd85;
	.param .b64 param1;
	st.param.b64 	[param1], 0;
	.param .b32 retval0;
	call.uni (retval0), 
	vprintf, 
	(
	param0, 
	param1
	);
	ld.param.b32 	%r175, [retval0];
	} // callseq 59
	bra.uni 	$L__BB1_81;
$L__BB1_37:
	ld.param.u64 	%rd275, [_Z9ticTacToePcPi_param_0];
	cvta.to.global.u64 	%rd24, %rd275;
	ld.global.u8 	%rs24, [%rd24+8];
	setp.eq.s16 	%p35, %rs24, 95;
	@%p35 bra 	$L__BB1_39;
	bra.uni 	$L__BB1_81;
$L__BB1_38:
	setp.ne.s16 	%p20, %rs3, 95;
	setp.ne.s16 	%p21, %rs4, 95;
	setp.ne.s16 	%p22, %rs10, 95;
	and.pred  	%p23, %p21, %p22;
	setp.ne.s16 	%p24, %rs5, 95;
	and.pred  	%p25, %p23, %p24;
	setp.ne.s16 	%p26, %rs6, 95;
	and.pred  	%p27, %p25, %p26;
	setp.ne.s16 	%p28, %rs11, 95;
	and.pred  	%p29, %p27, %p28;
	setp.ne.s16 	%p30, %rs7, 95;
	and.pred  	%p31, %p29, %p30;
	setp.ne.s16 	%p32, %rs8, 95;
	and.pred  	%p33, %p31, %p32;
	and.pred  	%p34, %p33, %p20;
	@%p34 bra 	$L__BB1_37;
$L__BB1_39:
	and.b16  	%rs25, %rs1, 255;
	setp.eq.s16 	%p36, %rs25, 0;
	@%p36 bra 	$L__BB1_58;
	setp.ne.s16 	%p37, %rs3, 95;
	mov.b32 	%r645, -1;
	mov.b32 	%r644, -1000;
	@%p37 bra 	$L__BB1_42;
	ld.param.u64 	%rd276, [_Z9ticTacToePcPi_param_0];
	cvta.to.global.u64 	%rd25, %rd276;
	st.global.u8 	[%rd25], %rs2;
	{ // callseq 21, 0
	.param .b64 param0;
	st.param.b64 	[param0], %rd276;
	.param .b32 param1;
	st.param.b32 	[param1], 0;
	.param .b32 param2;
	st.param.b32 	[param2], 0;
	.param .b32 retval0;
	call.uni (retval0), 
	_Z6minmaxPcib, 
	(
	param0, 
	param1, 
	param2
	);
	ld.param.b32 	%r79, [retval0];
	} // callseq 21
	mov.b16 	%rs26, 95;
	st.global.u8 	[%rd25], %rs26;
	setp.lt.s32 	%p38, %r79, -999;
	max.s32 	%r644, %r79, -1000;
	selp.s32 	%r645, -1, 0, %p38;
	ld.global.u8 	%rs4, [%rd25+1];
$L__BB1_42:
	setp.ne.s16 	%p39, %rs4, 95;
	@%p39 bra 	$L__BB1_44;
	ld.param.u64 	%rd277, [_Z9ticTacToePcPi_param_0];
	cvta.to.global.u64 	%rd26, %rd277;
	st.global.u8 	[%rd26+1], %rs2;
	{ // callseq 22, 0
	.param .b64 param0;
	st.param.b64 	[param0], %rd277;
	.param .b32 param1;
	st.param.b32 	[param1], 0;
	.param .b32 param2;
	st.param.b32 	[param2], 0;
	.param .b32 retval0;
	call.uni (retval0), 
	_Z6minmaxPcib, 
	(
	param0, 
	param1, 
	param2
	);
	ld.param.b32 	%r81, [retval0];
	} // callseq 22
	mov.b16 	%rs28, 95;
	st.global.u8 	[%rd26+1], %rs28;
	setp.lt.s32 	%p40, %r644, %r81;
	max.s32 	%r644, %r644, %r81;
	selp.b32 	%r645, 1, %r645, %p40;
$L__BB1_44:
	ld.param.u64 	%rd278, [_Z9ticTacToePcPi_param_0];
	cvta.to.global.u64 	%rd27, %rd278;
	ld.global.u8 	%rs29, [%rd27+2];
	setp.ne.s16 	%p41, %rs29, 95;
	@%p41 bra 	$L__BB1_46;
	ld.param.u64 	%rd279, [_Z9ticTacToePcPi_param_0];
	cvta.to.global.u64 	%rd28, %rd279;
	st.global.u8 	[%rd28+2], %rs2;
	{ // callseq 23, 0
	.param .b64 param0;
	st.param.b64 	[param0], %rd279;
	.param .b32 param1;
	st.param.b32 	[param1], 0;
	.param .b32 param2;
	st.param.b32 	[param2], 0;
	.param .b32 retval0;
	call.uni (retval0), 
	_Z6minmaxPcib, 
	(
	param0, 
	param1, 
	param2
	);
	ld.param.b32 	%r83, [retval0];
	} // callseq 23
	mov.b16 	%rs30, 95;
	st.global.u8 	[%rd28+2], %rs30;
	setp.lt.s32 	%p42, %r644, %r83;
	max.s32 	%r644, %r644, %r83;
	selp.b32 	%r645, 2, %r645, %p42;
$L__BB1_46:
	ld.param.u64 	%rd280, [_Z9ticTacToePcPi_param_0];
	cvta.to.global.u64 	%rd29, %rd280;
	ld.global.u8 	%rs31, [%rd29+3];
	setp.ne.s16 	%p43, %rs31, 95;
	@%p43 bra 	$L__BB1_48;
	ld.param.u64 	%rd281, [_Z9ticTacToePcPi_param_0];
	cvta.to.global.u64 	%rd30, %rd281;
	st.global.u8 	[%rd30+3], %rs2;
	{ // callseq 24, 0
	.param .b64 param0;
	st.param.b64 	[param0], %rd281;
	.param .b32 param1;
	st.param.b32 	[param1], 0;
	.param .b32 param2;
	st.param.b32 	[param2], 0;
	.param .b32 retval0;
	call.uni (retval0), 
	_Z6minmaxPcib, 
	(
	param0, 
	param1, 
	param2
	);
	ld.param.b32 	%r85, [retval0];
	} // callseq 24
	mov.b16 	%rs32, 95;
	st.global.u8 	[%rd30+3], %rs32;
	setp.lt.s32 	%p44, %r644, %r85;
	max.s32 	%r644, %r644, %r85;
	selp.b32 	%r645, 3, %r645, %p44;
$L__BB1_48:
	ld.param.u64 	%rd282, [_Z9ticTacToePcPi_param_0];
	cvta.to.global.u64 	%rd31, %rd282;
	ld.global.u8 	%rs33, [%rd31+4];
	setp.ne.s16 	%p45, %rs33, 95;
	@%p45 bra 	$L__BB1_50;
	ld.param.u64 	%rd283, [_Z9ticTacToePcPi_param_0];
	cvta.to.global.u64 	%rd32, %rd283;
	st.global.u8 	[%rd32+4], %rs2;
	{ // callseq 25, 0
	.param .b64 param0;
	st.param.b64 	[param0], %rd283;
	.param .b32 param1;
	st.param.b32 	[param1], 0;
	.param .b32 param2;
	st.param.b32 	[param2], 0;
	.param .b32 retval0;
	call.uni (retval0), 
	_Z6minmaxPcib, 
	(
	param0, 
	param1, 
	param2
	);
	ld.param.b32 	%r87, [retval0];
	} // callseq 25
	mov.b16 	%rs34, 95;
	st.global.u8 	[%rd32+4], %rs34;
	setp.lt.s32 	%p46, %r644, %r87;
	max.s32 	%r644, %r644, %r87;
	selp.b32 	%r645, 4, %r645, %p46;
$L__BB1_50:
	ld.param.u64 	%rd284, [_Z9ticTacToePcPi_param_0];
	cvta.to.global.u64 	%rd33, %rd284;
	ld.global.u8 	%rs35, [%rd33+5];
	setp.ne.s16 	%p47, %rs35, 95;
	@%p47 bra 	$L__BB1_52;
	ld.param.u64 	%rd285, [_Z9ticTacToePcPi_param_0];
	cvta.to.global.u64 	%rd34, %rd285;
	st.global.u8 	[%rd34+5], %rs2;
	{ // callseq 26, 0
	.param .b64 param0;
	st.param.b64 	[param0], %rd285;
	.param .b32 param1;
	st.param.b32 	[param1], 0;
	.param .b32 param2;
	st.param.b32 	[param2], 0;
	.param .b32 retval0;
	call.uni (retval0), 
	_Z6minmaxPcib, 
	(
	param0, 
	param1, 
	param2
	);
	ld.param.b32 	%r89, [retval0];
	} // callseq 26
	mov.b16 	%rs36, 95;
	st.global.u8 	[%rd34+5], %rs36;
	setp.lt.s32 	%p48, %r644, %r89;
	max.s32 	%r644, %r644, %r89;
	selp.b32 	%r645, 5, %r645, %p48;
$L__BB1_52:
	ld.param.u64 	%rd286, [_Z9ticTacToePcPi_param_0];
	cvta.to.global.u64 	%rd35, %rd286;
	ld.global.u8 	%rs37, [%rd35+6];
	setp.ne.s16 	%p49, %rs37, 95;
	@%p49 bra 	$L__BB1_54;
	ld.param.u64 	%rd287, [_Z9ticTacToePcPi_param_0];
	cvta.to.global.u64 	%rd36, %rd287;
	st.global.u8 	[%rd36+6], %rs2;
	{ // callseq 27, 0
	.param .b64 param0;
	st.param.b64 	[param0], %rd287;
	.param .b32 param1;
	st.param.b32 	[param1], 0;
	.param .b32 param2;
	st.param.b32 	[param2], 0;
	.param .b32 retval0;
	call.uni (retval0), 
	_Z6minmaxPcib, 
	(
	param0, 
	param1, 
	param2
	);
	ld.param.b32 	%r91, [retval0];
	} // callseq 27
	mov.b16 	%rs38, 95;
	st.global.u8 	[%rd36+6], %rs38;
	setp.lt.s32 	%p50, %r644, %r91;
	max.s32 	%r644, %r644, %r91;
	selp.b32 	%r645, 6, %r645, %p50;
$L__BB1_54:
	ld.param.u64 	%rd288, [_Z9ticTacToePcPi_param_0];
	cvta.to.global.u64 	%rd37, %rd288;
	ld.global.u8 	%rs39, [%rd37+7];
	setp.ne.s16 	%p51, %rs39, 95;
	@%p51 bra 	$L__BB1_56;
	ld.param.u64 	%rd289, [_Z9ticTacToePcPi_param_0];
	cvta.to.global.u64 	%rd38, %rd289;
	st.global.u8 	[%rd38+7], %rs2;
	{ // callseq 28, 0
	.param .b64 param0;
	st.param.b64 	[param0], %rd289;
	.param .b32 param1;
	st.param.b32 	[param1], 0;
	.param .b32 param2;
	st.param.b32 	[param2], 0;
	.param .b32 retval0;
	call.uni (retval0), 
	_Z6minmaxPcib, 
	(
	param0, 
	param1, 
	param2
	);
	ld.param.b32 	%r93, [retval0];
	} // callseq 28
	mov.b16 	%rs40, 95;
	st.global.u8 	[%rd38+7], %rs40;
	setp.lt.s32 	%p52, %r644, %r93;
	max.s32 	%r644, %r644, %r93;
	selp.b32 	%r645, 7, %r645, %p52;
$L__BB1_56:
	ld.param.u64 	%rd290, [_Z9ticTacToePcPi_param_0];
	cvta.to.global.u64 	%rd39, %rd290;
	ld.global.u8 	%rs41, [%rd39+8];
	setp.ne.s16 	%p53, %rs41, 95;
	@%p53 bra 	$L__BB1_76;
	ld.param.u64 	%rd291, [_Z9ticTacToePcPi_param_0];
	cvta.to.global.u64 	%rd40, %rd291;
	st.global.u8 	[%rd40+8], %rs2;
	{ // callseq 29, 0
	.param .b64 param0;
	st.param.b64 	[param0], %rd291;
	.param .b32 param1;
	st.param.b32 	[param1], 0;
	.param .b32 param2;
	st.param.b32 	[param2], 0;
	.param .b32 retval0;
	call.uni (retval0), 
	_Z6minmaxPcib, 
	(
	param0, 
	param1, 
	param2
	);
	ld.param.b32 	%r95, [retval0];
	} // callseq 29
	mov.b16 	%rs42, 95;
	st.global.u8 	[%rd40+8], %rs42;
	setp.lt.s32 	%p54, %r644, %r95;
	selp.b32 	%r645, 8, %r645, %p54;
	bra.uni 	$L__BB1_76;
$L__BB1_58:
	setp.ne.s16 	%p55, %rs3, 95;
	mov.b32 	%r645, -1;
	mov.b32 	%r660, 1000;
	@%p55 bra 	$L__BB1_60;
	ld.param.u64 	%rd292, [_Z9ticTacToePcPi_param_0];
	ld.const.u8 	%rs43, [opponent];
	cvta.to.global.u64 	%rd41, %rd292;
	st.global.u8 	[%rd41], %rs43;
	{ // callseq 30, 0
	.param .b64 param0;
	st.param.b64 	[param0], %rd292;
	.param .b32 param1;
	st.param.b32 	[param1], 0;
	.param .b32 param2;
	st.param.b32 	[param2], 1;
	.param .b32 retval0;
	call.uni (retval0), 
	_Z6minmaxPcib, 
	(
	param0, 
	param1, 
	param2
	);
	ld.param.b32 	%r99, [retval0];
	} // callseq 30
	mov.b16 	%rs44, 95;
	st.global.u8 	[%rd41], %rs44;
	setp.gt.s32 	%p56, %r99, 999;
	min.s32 	%r660, %r99, 1000;
	selp.s32 	%r645, -1, 0, %p56;
	ld.global.u8 	%rs4, [%rd41+1];
$L__BB1_60:
	setp.ne.s16 	%p57, %rs4, 95;
	@%p57 bra 	$L__BB1_62;
	ld.param.u64 	%rd293, [_Z9ticTacToePcPi_param_0];
	cvta.to.global.u64 	%rd42, %rd293;
	ld.const.u8 	%rs46, [opponent];
	st.global.u8 	[%rd42+1], %rs46;
	{ // callseq 31, 0
	.param .b64 param0;
	st.param.b64 	[param0], %rd293;
	.param .b32 param1;
	st.param.b32 	[param1], 0;
	.param .b32 param2;
	st.param.b32 	[param2], 1;
	.param .b32 retval0;
	call.uni (retval0), 
	_Z6minmaxPcib, 
	(
	param0, 
	param1, 
	param2
	);
	ld.param.b32 	%r101, [retval0];
	} // callseq 31
	mov.b16 	%rs47, 95;
	st.global.u8 	[%rd42+1], %rs47;
	setp.gt.s32 	%p58, %r660, %r101;
	min.s32 	%r660, %r660, %r101;
	selp.b32 	%r645, 1, %r645, %p58;
$L__BB1_62:
	ld.param.u64 	%rd294, [_Z9ticTacToePcPi_param_0];
	cvta.to.global.u64 	%rd43, %rd294;
	ld.global.u8 	%rs48, [%rd43+2];
	setp.ne.s16 	%p59, %rs48, 95;
	@%p59 bra 	$L__BB1_64;
	ld.param.u64 	%rd295, [_Z9ticTacToePcPi_param_0];
	cvta.to.global.u64 	%rd44, %rd295;
	ld.const.u8 	%rs49, [opponent];
	st.global.u8 	[%rd44+2], %rs49;
	{ // callseq 32, 0
	.param .b64 param0;
	st.param.b64 	[param0], %rd295;
	.param .b32 param1;
	st.param.b32 	[param1], 0;
	.param .b32 param2;
	st.param.b32 	[param2], 1;
	.param .b32 retval0;
	call.uni (retval0), 
	_Z6minmaxPcib, 
	(
	param0, 
	param1, 
	param2
	);
	ld.param.b32 	%r103, [retval0];
	} // callseq 32
	mov.b16 	%rs50, 95;
	st.global.u8 	[%rd44+2], %rs50;
	setp.gt.s32 	%p60, %r660, %r103;
	min.s32 	%r660, %r660, %r103;
	selp.b32 	%r645, 2, %r645, %p60;
$L__BB1_64:
	ld.param.u64 	%rd296, [_Z9ticTacToePcPi_param_0];
	cvta.to.global.u64 	%rd45, %rd296;
	ld.global.u8 	%rs51, [%rd45+3];
	setp.ne.s16 	%p61, %rs51, 95;
	@%p61 bra 	$L__BB1_66;
	ld.param.u64 	%rd297, [_Z9ticTacToePcPi_param_0];
	cvta.to.global.u64 	%rd46, %rd297;
	ld.const.u8 	%rs52, [opponent];
	st.global.u8 	[%rd46+3], %rs52;
	{ // callseq 33, 0
	.param .b64 param0;
	st.param.b64 	[param0], %rd297;
	.param .b32 param1;
	st.param.b32 	[param1], 0;
	.param .b32 param2;
	st.param.b32 	[param2], 1;
	.param .b32 retval0;
	call.uni (retval0), 
	_Z6minmaxPcib, 
	(
	param0, 
	param1, 
	param2
	);
	ld.param.b32 	%r105, [retval0];
	} // callseq 33
	mov.b16 	%rs53, 95;
	st.global.u8 	[%rd46+3], %rs53;
	setp.gt.s32 	%p62, %r660, %r105;
	min.s32 	%r660, %r660, %r105;
	selp.b32 	%r645, 3, %r645, %p62;
$L__BB1_66:
	ld.param.u64 	%rd298, [_Z9ticTacToePcPi_param_0];
	cvta.to.global.u64 	%rd47, %rd298;
	ld.global.u8 	%rs54, [%rd47+4];
	setp.ne.s16 	%p63, %rs54, 95;
	@%p63 bra 	$L__BB1_68;
	ld.param.u64 	%rd299, [_Z9ticTacToePcPi_param_0];
	cvta.to.global.u64 	%rd48, %rd299;
	ld.const.u8 	%rs55, [opponent];
	st.global.u8 	[%rd48+4], %rs55;
	{ // callseq 34, 0
	.param .b64 param0;
	st.param.b64 	[param0], %rd299;
	.param .b32 param1;
	st.param.b32 	[param1], 0;
	.param .b32 param2;
	st.param.b32 	[param2], 1;
	.param .b32 retval0;
	call.uni (retval0), 
	_Z6minmaxPcib, 
	(
	param0, 
	param1, 
	param2
	);
	ld.param.b32 	%r107, [retval0];
	} // callseq 34
	mov.b16 	%rs56, 95;
	st.global.u8 	[%rd48+4], %rs56;
	setp.gt.s32 	%p64, %r660, %r107;
	min.s32 	%r660, %r660, %r107;
	selp.b32 	%r645, 4, %r645, %p64;
$L__BB1_68:
	ld.param.u64 	%rd300, [_Z9ticTacToePcPi_param_0];
	cvta.to.global.u64 	%rd49, %rd300;
	ld.global.u8 	%rs57, [%rd49+5];
	setp.ne.s16 	%p65, %rs57, 95;
	@%p65 bra 	$L__BB1_70;
	ld.param.u64 	%rd301, [_Z9ticTacToePcPi_param_0];
	cvta.to.global.u64 	%rd50, %rd301;
	ld.const.u8 	%rs58, [opponent];
	st.global.u8 	[%rd50+5], %rs58;
	{ // callseq 35, 0
	.param .b64 param0;
	st.param.b64 	[param0], %rd301;
	.param .b32 param1;
	st.param.b32 	[param1], 0;
	.param .b32 param2;
	st.param.b32 	[param2], 1;
	.param .b32 retval0;
	call.uni (retval0), 
	_Z6minmaxPcib, 
	(
	param0, 
	param1, 
	param2
	);
	ld.param.b32 	%r109, [retval0];
	} // callseq 35
	mov.b16 	%rs59, 95;
	st.global.u8 	[%rd50+5], %rs59;
	setp.gt.s32 	%p66, %r660, %r109;
	min.s32 	%r660, %r660, %r109;
	selp.b32 	%r645, 5, %r645, %p66;
$L__BB1_70:
	ld.param.u64 	%rd302, [_Z9ticTacToePcPi_param_0];
	cvta.to.global.u64 	%rd51, %rd302;
	ld.global.u8 	%rs60, [%rd51+6];
	setp.ne.s16 	%p67, %rs60, 95;
	@%p67 bra 	$L__BB1_72;
	ld.param.u64 	%rd303, [_Z9ticTacToePcPi_param_0];
	cvta.to.global.u64 	%rd52, %rd303;
	ld.const.u8 	%rs61, [opponent];
	st.global.u8 	[%rd52+6], %rs61;
	{ // callseq 36, 0
	.param .b64 param0;
	st.param.b64 	[param0], %rd303;
	.param .b32 param1;
	st.param.b32 	[param1], 0;
	.param .b32 param2;
	st.param.b32 	[param2], 1;
	.param .b32 retval0;
	call.uni (retval0), 
	_Z6minmaxPcib, 
	(
	param0, 
	param1, 
	param2
	);
	ld.param.b32 	%r111, [retval0];
	} // callseq 36
	mov.b16 	%rs62, 95;
	st.global.u8 	[%rd52+6], %rs62;
	setp.gt.s32 	%p68, %r660, %r111;
	min.s32 	%r660, %r660, %r111;
	selp.b32 	%r645, 6, %r645, %p68;
$L__BB1_72:
	ld.param.u64 	%rd304, [_Z9ticTacToePcPi_param_0];
	cvta.to.global.u64 	%rd53, %rd304;
	ld.global.u8 	%rs63, [%rd53+7];
	setp.ne.s16 	%p69, %rs63, 95;
	@%p69 bra 	$L__BB1_74;
	ld.param.u64 	%rd305, [_Z9ticTacToePcPi_param_0];
	cvta.to.global.u64 	%rd54, %rd305;
	ld.const.u8 	%rs64, [opponent];
	st.global.u8 	[%rd54+7], %rs64;
	{ // callseq 37, 0
	.param .b64 param0;
	st.param.b64 	[param0], %rd305;
	.param .b32 param1;
	st.param.b32 	[param1], 0;
	.param .b32 param2;
	st.param.b32 	[param2], 1;
	.param .b32 retval0;
	call.uni (retval0), 
	_Z6minmaxPcib, 
	(
	param0, 
	param1, 
	param2
	);
	ld.param.b32 	%r113, [retval0];
	} // callseq 37
	mov.b16 	%rs65, 95;
	st.global.u8 	[%rd54+7], %rs65;
	setp.gt.s32 	%p70, %r660, %r113;
	min.s32 	%r660, %r660, %r113;
	selp.b32 	%r645, 7, %r645, %p70;
$L__BB1_74:
	ld.param.u64 	%rd306, [_Z9ticTacToePcPi_param_0];
	cvta.to.global.u64 	%rd55, %rd306;
	ld.global.u8 	%rs66, [%rd55+8];
	setp.ne.s16 	%p71, %rs66, 95;
	@%p71 bra 	$L__BB1_76;
	ld.param.u64 	%rd307, [_Z9ticTacToePcPi_param_0];
	cvta.to.global.u64 	%rd56, %rd307;
	ld.const.u8 	%rs67, [opponent];
	st.global.u8 	[%rd56+8], %rs67;
	{ // callseq 38, 0
	.param .b64 param0;
	st.param.b64 	[param0], %rd307;
	.param .b32 param1;
	st.param.b32 	[param1], 0;
	.param .b32 param2;
	st.param.b32 	[param2], 1;
	.param .b32 retval0;
	call.uni (retval0), 
	_Z6minmaxPcib, 
	(
	param0, 
	param1, 
	param2
	);
	ld.param.b32 	%r115, [retval0];
	} // callseq 38
	mov.b16 	%rs68, 95;
	st.global.u8 	[%rd56+8], %rs68;
	setp.gt.s32 	%p72, %r660, %r115;
	selp.b32 	%r645, 8, %r645, %p72;
$L__BB1_76:
	setp.eq.s16 	%p73, %rs25, 0;
	@%p73 bra 	$L__BB1_78;
	ld.param.u64 	%rd308, [_Z9ticTacToePcPi_param_0];
	cvt.s64.s32 	%rd57, %r645;
	cvta.to.global.u64 	%rd58, %rd308;
	add.s64 	%rd59, %rd58, %rd57;
	st.global.u8 	[%rd59], %rs2;
	bra.uni 	$L__BB1_79;
$L__BB1_78:
	ld.param.u64 	%rd309, [_Z9ticTacToePcPi_param_0];
	cvt.s64.s32 	%rd60, %r645;
	cvta.to.global.u64 	%rd61, %rd309;
	add.s64 	%rd62, %rd61, %rd60;
	ld.const.u8 	%rs70, [opponent];
	st.global.u8 	[%rd62], %rs70;
$L__BB1_79:
	ld.param.u64 	%rd310, [_Z9ticTacToePcPi_param_0];
	mov.u64 	%rd63, $str;
	cvta.global.u64 	%rd64, %rd63;
	{ // callseq 39, 0
	.param .b64 param0;
	st.param.b64 	[param0], %rd64;
	.param .b64 param1;
	st.param.b64 	[param1], 0;
	.param .b32 retval0;
	call.uni (retval0), 
	vprintf, 
	(
	param0, 
	param1
	);
	ld.param.b32 	%r117, [retval0];
	} // callseq 39
	mov.u64 	%rd65, $str$1;
	cvta.global.u64 	%rd66, %rd65;
	{ // callseq 40, 0
	.param .b64 param0;
	st.param.b64 	[param0], %rd66;
	.param .b64 param1;
	st.param.b64 	[param1], 0;
	.param .b32 retval0;
	call.uni (retval0), 
	vprintf, 
	(
	param0, 
	param1
	);
	ld.param.b32 	%r119, [retval0];
	} // callseq 40
	cvta.to.global.u64 	%rd67, %rd310;
	ld.global.s8 	%r121, [%rd67];
	ld.global.s8 	%r122, [%rd67+1];
	ld.global.s8 	%r123, [%rd67+2];
	add.u64 	%rd68, %SP, 0;
	add.u64 	%rd69, %SPL, 0;
	st.local.v2.u32 	[%rd69], {%r121, %r122};
	st.local.u32 	[%rd69+8], %r123;
	mov.u64 	%rd70, $str$2;
	cvta.global.u64 	%rd71, %rd70;
	{ // callseq 41, 0
	.param .b64 param0;
	st.param.b64 	[param0], %rd71;
	.param .b64 param1;
	st.param.b64 	[param1], %rd68;
	.param .b32 retval0;
	call.uni (retval0), 
	vprintf, 
	(
	param0, 
	param1
	);
	ld.param.b32 	%r124, [retval0];
	} // callseq 41
	mov.u64 	%rd72, $str$3;
	cvta.global.u64 	%rd73, %rd72;
	{ // callseq 42, 0
	.param .b64 param0;
	st.param.b64 	[param0], %rd73;
	.param .b64 param1;
	st.param.b64 	[param1], 0;
	.param .b32 retval0;
	call.uni (retval0), 
	vprintf, 
	(
	param0, 
	param1
	);
	ld.param.b32 	%r126, [retval0];
	} // callseq 42
	{ // callseq 43, 0
	.param .b64 param0;
	st.param.b64 	[param0], %rd66;
	.param .b64 param1;
	st.param.b64 	[param1], 0;
	.param .b32 retval0;
	call.uni (retval0), 
	vprintf, 
	(
	param0, 
	param1
	);
	ld.param.b32 	%r128, [retval0];
	} // callseq 43
	ld.global.s8 	%r130, [%rd67+3];
	ld.global.s8 	%r131, [%rd67+4];
	ld.global.s8 	%r132, [%rd67+5];
	st.local.v2.u32 	[%rd69], {%r130, %r131};
	st.local.u32 	[%rd69+8], %r132;
	{ // callseq 44, 0
	.param .b64 param0;
	st.param.b64 	[param0], %rd71;
	.param .b64 param1;
	st.param.b64 	[param1], %rd68;
	.param .b32 retval0;
	call.uni (retval0), 
	vprintf, 
	(
	param0, 
	param1
	);
	ld.param.b32 	%r133, [retval0];
	} // callseq 44
	{ // callseq 45, 0
	.param .b64 param0;
	st.param.b64 	[param0], %rd73;
	.param .b64 param1;
	st.param.b64 	[param1], 0;
	.param .b32 retval0;
	call.uni (retval0), 
	vprintf, 
	(
	param0, 
	param1
	);
	ld.param.b32 	%r135, [retval0];
	} // callseq 45
	{ // callseq 46, 0
	.param .b64 param0;
	st.param.b64 	[param0], %rd66;
	.param .b64 param1;
	st.param.b64 	[param1], 0;
	.param .b32 retval0;
	call.uni (retval0), 
	vprintf, 
	(
	param0, 
	param1
	);
	ld.param.b32 	%r137, [retval0];
	} // callseq 46
	ld.global.s8 	%r139, [%rd67+6];
	ld.global.s8 	%r140, [%rd67+7];
	ld.global.s8 	%r141, [%rd67+8];
	st.local.v2.u32 	[%rd69], {%r139, %r140};
	st.local.u32 	[%rd69+8], %r141;
	{ // callseq 47, 0
	.param .b64 param0;
	st.param.b64 	[param0], %rd71;
	.param .b64 param1;
	st.param.b64 	[param1], %rd68;
	.param .b32 retval0;
	call.uni (retval0), 
	vprintf, 
	(
	param0, 
	param1
	);
	ld.param.b32 	%r142, [retval0];
	} // callseq 47
	{ // callseq 48, 0
	.param .b64 param0;
	st.param.b64 	[param0], %rd66;
	.param .b64 param1;
	st.param.b64 	[param1], 0;
	.param .b32 retval0;
	call.uni (retval0), 
	vprintf, 
	(
	param0, 
	param1
	);
	ld.param.b32 	%r144, [retval0];
	} // callseq 48
	xor.b16  	%rs1, %rs1, 1;
	bra.uni 	$L__BB1_1;
$L__BB1_80:
	add.u64 	%rd242, %SP, 16;
	add.u64 	%rd243, %SPL, 16;
	mov.u64 	%rd244, $str;
	cvta.global.u64 	%rd245, %rd244;
	{ // callseq 203, 0
	.param .b64 param0;
	st.param.b64 	[param0], %rd245;
	.param .b64 param1;
	st.param.b64 	[param1], 0;
	.param .b32 retval0;
	call.uni (retval0), 
	vprintf, 
	(
	param0, 
	param1
	);
	ld.param.b32 	%r580, [retval0];
	} // callseq 203
	mov.u64 	%rd246, $str$1;
	cvta.global.u64 	%rd247, %rd246;
	{ // callseq 204, 0
	.param .b64 param0;
	st.param.b64 	[param0], %rd247;
	.param .b64 param1;
	st.param.b64 	[param1], 0;
	.param .b32 retval0;
	call.uni (retval0), 
	vprintf, 
	(
	param0, 
	param1
	);
	ld.param.b32 	%r582, [retval0];
	} // callseq 204
	ld.global.s8 	%r584, [%rd1];
	ld.global.s8 	%r585, [%rd1+1];
	ld.global.s8 	%r586, [%rd1+2];
	st.local.v2.u32 	[%rd243], {%r584, %r585};
	st.local.u32 	[%rd243+8], %r586;
	mov.u64 	%rd248, $str$2;
	cvta.global.u64 	%rd249, %rd248;
	{ // callseq 205, 0
	.param .b64 param0;
	st.param.b64 	[param0], %rd249;
	.param .b64 param1;
	st.param.b64 	[param1], %rd242;
	.param .b32 retval0;
	call.uni (retval0), 
	vprintf, 
	(
	param0, 
	param1
	);
	ld.param.b32 	%r587, [retval0];
	} // callseq 205
	mov.u64 	%rd250, $str$3;
	cvta.global.u64 	%rd251, %rd250;
	{ // callseq 206, 0
	.param .b64 param0;
	st.param.b64 	[param0], %rd251;
	.param .b64 param1;
	st.param.b64 	[param1], 0;
	.param .b32 retval0;
	call.uni (retval0), 
	vprintf, 
	(
	param0, 
	param1
	);
	ld.param.b32 	%r589, [retval0];
	} // callseq 206
	{ // callseq 207, 0
	.param .b64 param0;
	st.param.b64 	[param0], %rd247;
	.param .b64 param1;
	st.param.b64 	[param1], 0;
	.param .b32 retval0;
	call.uni (retval0), 
	vprintf, 
	(
	param0, 
	param1
	);
	ld.param.b32 	%r591, [retval0];
	} // callseq 207
	ld.global.s8 	%r593, [%rd1+3];
	ld.global.s8 	%r594, [%rd1+4];
	ld.global.s8 	%r595, [%rd1+5];
	st.local.v2.u32 	[%rd243], {%r593, %r594};
	st.local.u32 	[%rd243+8], %r595;
	{ // callseq 208, 0
	.param .b64 param0;
	st.param.b64 	[param0], %rd249;
	.param .b64 param1;
	st.param.b64 	[param1], %rd242;
	.param .b32 retval0;
	call.uni (retval0), 
	vprintf, 
	(
	param0, 
	param1
	);
	ld.param.b32 	%r596, [retval0];
	} // callseq 208
	{ // callseq 209, 0
	.param .b64 param0;
	st.param.b64 	[param0], %rd251;
	.param .b64 param1;
	st.param.b64 	[param1], 0;
	.param .b32 retval0;
	call.uni (retval0), 
	vprintf, 
	(
	param0, 
	param1
	);
	ld.param.b32 	%r598, [retval0];
	} // callseq 209
	{ // callseq 210, 0
	.param .b64 param0;
	st.param.b64 	[param0], %rd247;
	.param .b64 param1;
	st.param.b64 	[param1], 0;
	.param .b32 retval0;
	call.uni (retval0), 
	vprintf, 
	(
	param0, 
	param1
	);
	ld.param.b32 	%r600, [retval0];
	} // callseq 210
	ld.global.s8 	%r602, [%rd1+6];
	ld.global.s8 	%r603, [%rd1+7];
	ld.global.s8 	%r604, [%rd1+8];
	st.local.v2.u32 	[%rd243], {%r602, %r603};
	st.local.u32 	[%rd243+8], %r604;
	{ // callseq 211, 0
	.param .b64 param0;
	st.param.b64 	[param0], %rd249;
	.param .b64 param1;
	st.param.b64 	[param1], %rd242;
	.param .b32 retval0;
	call.uni (retval0), 
	vprintf, 
	(
	param0, 
	param1
	);
	ld.param.b32 	%r605, [retval0];
	} // callseq 211
	{ // callseq 212, 0
	.param .b64 param0;
	st.param.b64 	[param0], %rd247;
	.param .b64 param1;
	st.param.b64 	[param1], 0;
	.param .b32 retval0;
	call.uni (retval0), 
	vprintf, 
	(
	param0, 
	param1
	);
	ld.param.b32 	%r607, [retval0];
	} // callseq 212
	mov.u64 	%rd252, $str$5;
	cvta.global.u64 	%rd253, %rd252;
	{ // callseq 213, 0
	.param .b64 param0;
	st.param.b64 	[param0], %rd253;
	.param .b64 param1;
	st.param.b64 	[param1], 0;
	.param .b32 retval0;
	call.uni (retval0), 
	vprintf, 
	(
	param0, 
	param1
	);
	ld.param.b32 	%r609, [retval0];
	} // callseq 213
$L__BB1_81:
	ret;

}


// ===== COMPILED SASS (sm_100) =====

	.target	sm_100

	.elftype	@"ET_EXEC"


//--------------------- .note.nv.tkinfo           --------------------------
	.section	.note.nv.tkinfo,"",@"SHT_NOTE"
	.sectionflags	@"SHF_NOTE_NV_TKINFO"
	.tkinfo
        /*0018*/ 	.word	0x00000002
        /*0030*/ 	.string	""
        /*0030*/ 	.string	"ptxas"
        /*0030*/ 	.string	"Cuda compilation tools, release 13.0, V13.0.88"
        /*0030*/ 	.string	"Build cuda_13.0.r13.0/compiler.36424714_0"
        /*0030*/ 	.string	"-arch sm_100 -m 64 "



//--------------------- .note.nv.cuinfo           --------------------------
	.section	.note.nv.cuinfo,"",@"SHT_NOTE"
	.sectionflags	@"SHF_NOTE_NV_CUINFO"
        /*0018*/ 	.short	0x0002
        /*001a*/ 	.short	0x0064
        /*001c*/ 	.short	0x0082
	.zero		2


//--------------------- .nv.info                  --------------------------
	.section	.nv.info,"",@"SHT_CUDA_INFO"
	.align	4


	//----- nvinfo : EIATTR_REGCOUNT
	.align		4
        /*0000*/ 	.byte	0x04, 0x2f
        /*0002*/ 	.short	(.L_12 - .L_11)
	.align		4
.L_11:
        /*0004*/ 	.word	index@(_Z9ticTacToePcPi)
        /*0008*/ 	.word	0x0000001e


	//----- nvinfo : EIATTR_FRAME_SIZE
	.align		4
.L_12:
        /*000c*/ 	.byte	0x04, 0x11
        /*000e*/ 	.short	(.L_14 - .L_13)
	.align		4
.L_13:
        /*0010*/ 	.word	index@($_Z9ticTacToePcPi$_Z6minmaxPcib)
        /*0014*/ 	.word	0x00000028


	//----- nvinfo : EIATTR_FRAME_SIZE
	.align		4
.L_14:
        /*0018*/ 	.byte	0x04, 0x11
        /*001a*/ 	.short	(.L_16 - .L_15)
	.align		4
.L_15:
        /*001c*/ 	.word	index@(_Z9ticTacToePcPi)
        /*0020*/ 	.word	0x00000028


	//----- nvinfo : EIATTR_MIN_STACK_SIZE
	.align		4
.L_16:
        /*0024*/ 	.byte	0x04, 0x12
        /*0026*/ 	.short	(.L_18 - .L_17)
	.align		4
.L_17:
        /*0028*/ 	.word	index@(_Z9ticTacToePcPi)
        /*002c*/ 	.word	0x00000028
.L_18:


//--------------------- .nv.compat                --------------------------
	.section	.nv.compat,"",@"SHT_CUDA_COMPAT_INFO"
	.align	4
        /*0000*/ 	.byte	0x02, 0x09, 0x00, 0x00, 0x02, 0x02, 0x01, 0x00, 0x02, 0x05, 0x05, 0x00, 0x03, 0x07, 0x01, 0x01
        /*0010*/ 	.byte	0x02, 0x03, 0x00, 0x00, 0x02, 0x06, 0x01, 0x00, 0x04, 0x0b, 0x08, 0x00, 0x09, 0x00, 0x00, 0x00
        /*0020*/ 	.byte	0x00, 0x00, 0x00, 0x00


//--------------------- .nv.info._Z9ticTacToePcPi --------------------------
	.section	.nv.info._Z9ticTacToePcPi,"",@"SHT_CUDA_INFO"
	.sectionflags	@""
	.align	4


	//----- nvinfo : EIATTR_CUDA_API_VERSION
	.align		4
        /*0000*/ 	.byte	0x04, 0x37
        /*0002*/ 	.short	(.L_20 - .L_19)
.L_19:
        /*0004*/ 	.word	0x00000082


	//----- nvinfo : EIATTR_KPARAM_INFO
	.align		4
.L_20:
        /*0008*/ 	.byte	0x04, 0x17
        /*000a*/ 	.short	(.L_22 - .L_21)
.L_21:
        /*000c*/ 	.word	0x00000000
        /*0010*/ 	.short	0x0001
        /*0012*/ 	.short	0x0008
        /*0014*/ 	.byte	0x00, 0xf5, 0x21, 0x00


	//----- nvinfo : EIATTR_KPARAM_INFO
	.align		4
.L_22:
        /*0018*/ 	.byte	0x04, 0x17
        /*001a*/ 	.short	(.L_24 - .L_23)
.L_23:
        /*001c*/ 	.word	0x00000000
        /*0020*/ 	.short	0x0000
        /*0022*/ 	.short	0x0000
        /*0024*/ 	.byte	0x00, 0xf5, 0x21, 0x00


	//----- nvinfo : EIATTR_SPARSE_MMA_MASK
	.align		4
.L_24:
        /*0028*/ 	.byte	0x03, 0x50
        /*002a*/ 	.short	0x0000


	//----- nvinfo : EIATTR_MAXREG_COUNT
	.align		4
        /*002c*/ 	.byte	0x03, 0x1b
        /*002e*/ 	.short	0x00ff


	//----- nvinfo : EIATTR_EXTERNS
	.align		4
        /*0030*/ 	.byte	0x04, 0x0f
        /*0032*/ 	.short	(.L_26 - .L_25)


	//   ....[0]....
	.align		4
.L_25:
        /*0034*/ 	.word	index@(vprintf)


	//----- nvinfo : EIATTR_MERCURY_ISA_VERSION
	.align		4
.L_26:
        /*0038*/ 	.byte	0x03, 0x5f
        /*003a*/ 	.short	0x0101


	//----- nvinfo : EIATTR_VRC_CTA_INIT_COUNT
	.align		4
        /*003c*/ 	.byte	0x02, 0x4a
	.zero		1
	.zero		1


	//----- nvinfo : EIATTR_SYSCALL_OFFSETS
	.align		4
        /*0040*/ 	.byte	0x04, 0x46
        /*0042*/ 	.short	(.L_28 - .L_27)


	//   ....[0]....
.L_27:
        /*0044*/ 	.word	0x00000100


	//   ....[1]....
        /*0048*/ 	.word	0x000001b0


	//   ....[2]....
        /*004c*/ 	.word	0x00000270


	//   ....[3]....
        /*0050*/ 	.word	0x00001af0


	//   ....[4]....
        /*0054*/ 	.word	0x00001b60


	//   ....[5]....
        /*0058*/ 	.word	0x00001c40


	//   ....[6]....
        /*005c*/ 	.word	0x00001cb0


	//   ....[7]....
        /*0060*/ 	.word	0x00001d20


	//   ....[8]....
        /*0064*/ 	.word	0x00001e00


	//   ....[9]....
        /*0068*/ 	.word	0x00001e70


	//   ....[10]....
        /*006c*/ 	.word	0x00001ee0


	//   ....[11]....
        /*0070*/ 	.word	0x00001fc0


	//   ....[12]....
        /*0074*/ 	.word	0x00002030


	//   ....[13]....
        /*0078*/ 	.word	0x00002120


	//   ....[14]....
        /*007c*/ 	.word	0x00002190


	//   ....[15]....
        /*0080*/ 	.word	0x00002270


	//   ....[16]....
        /*0084*/ 	.word	0x000022e0


	//   ....[17]....
        /*0088*/ 	.word	0x00002350


	//   ....[18]....
        /*008c*/ 	.word	0x00002430


	//   ....[19]....
        /*0090*/ 	.word	0x000024a0


	//   ....[20]....
        /*0094*/ 	.word	0x00002510


	//   ....[21]....
        /*0098*/ 	.word	0x000025f0


	//   ....[22]....
        /*009c*/ 	.word	0x00002660


	//   ....[23]....
        /*00a0*/ 	.word	0x000026d0


	//   ....[24]....
        /*00a4*/ 	.word	0x00002780


	//   ....[25]....
        /*00a8*/ 	.word	0x000027f0


	//   ....[26]....
        /*00ac*/ 	.word	0x000028d0


	//   ....[27]....
        /*00b0*/ 	.word	0x00002940


	//   ....[28]....
        /*00b4*/ 	.word	0x000029b0


	//   ....[29]....
        /*00b8*/ 	.word	0x00002a90


	//   ....[30]....
        /*00bc*/ 	.word	0x00002b00


	//   ....[31]....
        /*00c0*/ 	.word	0x00002b70


	//   ....[32]....
        /*00c4*/ 	.word	0x00002c50


	//   ....[33]....
        /*00c8*/ 	.word	0x00002cc0


	//   ....[34]....
        /*00cc*/ 	.word	0x00002d30


	//   ....[35]....
        /*00d0*/ 	.word	0x00002e10


	//   ....[36]....
        /*00d4*/ 	.word	0x00002e80


	//   ....[37]....
        /*00d8*/ 	.word	0x00002f60


	//   ....[38]....
        /*00dc*/ 	.word	0x00002fd0


	//   ....[39]....
        /*00e0*/ 	.word	0x00003040


	//   ....[40]....
        /*00e4*/ 	.word	0x00003120


	//   ....[41]....
        /*00e8*/ 	.word	0x00003190


	//   ....[42]....
        /*00ec*/ 	.word	0x00003200


	//   ....[43]....
        /*00f0*/ 	.word	0x000032e0


	//   ....[44]....
        /*00f4*/ 	.word	0x00003350


	//   ....[45]....
        /*00f8*/ 	.word	0x000033c0


	//   ....[46]....
        /*00fc*/ 	.word	0x00003470


	//   ....[47]....
        /*0100*/ 	.word	0x000034e0


	//   ....[48]....
        /*0104*/ 	.word	0x000035c0


	//   ....[49]....
        /*0108*/ 	.word	0x00003630


	//   ....[50]....
        /*010c*/ 	.word	0x000036a0


	//   ....[51]....
        /*0110*/ 	.word	0x00003780


	//   ....[52]....
        /*0114*/ 	.word	0x000037f0


	//   ....[53]....
        /*0118*/ 	.word	0x00003860


	//   ....[54]....
        /*011c*/ 	.word	0x00003940


	//   ....[55]....
        /*0120*/ 	.word	0x000039b0


	//   ....[56]....
        /*0124*/ 	.word	0x00003a20


	//   ....[57]....
        /*0128*/ 	.word	0x00003b00


	//   ....[58]....
        /*012c*/ 	.word	0x00003b70


	//   ....[59]....
        /*0130*/ 	.word	0x00003c50


	//   ....[60]....
        /*0134*/ 	.word	0x00003cc0


	//   ....[61]....
        /*0138*/ 	.word	0x00003d30


	//   ....[62]....
        /*013c*/ 	.word	0x00003e10


	//   ....[63]....
        /*0140*/ 	.word	0x00003e80


	//   ....[64]....
        /*0144*/ 	.word	0x00003ef0


	//   ....[65]....
        /*0148*/ 	.word	0x00003fd0


	//   ....[66]....
        /*014c*/ 	.word	0x00004040


	//   ....[67]....
        /*0150*/ 	.word	0x000040b0


	//   ....[68]....
        /*0154*/ 	.word	0x00004160


	//   ....[69]....
        /*0158*/ 	.word	0x000041d0


	//   ....[70]....
        /*015c*/ 	.word	0x000042b0


	//   ....[71]....
        /*0160*/ 	.word	0x00004320


	//   ....[72]....
        /*0164*/ 	.word	0x00004390


	//   ....[73]....
        /*0168*/ 	.word	0x00004470


	//   ....[74]....
        /*016c*/ 	.word	0x000044e0


	//   ....[75]....
        /*0170*/ 	.word	0x00004550


	//   ....[76]....
        /*0174*/ 	.word	0x00004630


	//   ....[77]....
        /*0178*/ 	.word	0x000046a0


	//   ....[78]....
        /*017c*/ 	.word	0x00004710


	//   ....[79]....
        /*0180*/ 	.word	0x000047f0


	//   ....[80]....
        /*0184*/ 	.word	0x00004860


	//   ....[81]....
        /*0188*/ 	.word	0x00004940


	//   ....[82]....
        /*018c*/ 	.word	0x000049b0


	//   ....[83]....
        /*0190*/ 	.word	0x00004a20


	//   ....[84]....
        /*0194*/ 	.word	0x00004b00


	//   ....[85]....
        /*0198*/ 	.word	0x00004b70


	//   ....[86]....
        /*019c*/ 	.word	0x00004be0


	//   ....[87]....
        /*01a0*/ 	.word	0x00004cc0


	//   ....[88]....
        /*01a4*/ 	.word	0x00004d30


	//   ....[89]....
        /*01a8*/ 	.word	0x00004da0


	//   ....[90]....
        /*01ac*/ 	.word	0x00004e50


	//   ....[91]....
        /*01b0*/ 	.word	0x00004ec0


	//   ....[92]....
        /*01b4*/ 	.word	0x00004fa0


	//   ....[93]....
        /*01b8*/ 	.word	0x00005010


	//   ....[94]....
        /*01bc*/ 	.word	0x00005080


	//   ....[95]....
        /*01c0*/ 	.word	0x00005160


	//   ....[96]....
        /*01c4*/ 	.word	0x000051d0


	//   ....[97]....
        /*01c8*/ 	.word	0x00005240


	//   ....[98]....
        /*01cc*/ 	.word	0x00005320


	//   ....[99]....
        /*01d0*/ 	.word	0x00005390


	//   ....[100]....
        /*01d4*/ 	.word	0x00005400


	//   ....[101]....
        /*01d8*/ 	.word	0x000054e0


	//   ....[102]....
        /*01dc*/ 	.word	0x00005550


	//   ....[103]....
        /*01e0*/ 	.word	0x00005630


	//   ....[104]....
        /*01e4*/ 	.word	0x000056a0


	//   ....[105]....
        /*01e8*/ 	.word	0x00005710


	//   ....[106]....
        /*01ec*/ 	.word	0x000057f0


	//   ....[107]....
        /*01f0*/ 	.word	0x00005860


	//   ....[108]....
        /*01f4*/ 	.word	0x000058d0


	//   ....[109]....
        /*01f8*/ 	.word	0x000059b0


	//   ....[110]....
        /*01fc*/ 	.word	0x00005a20


	//   ....[111]....
        /*0200*/ 	.word	0x00005a90


	//   ....[112]....
        /*0204*/ 	.word	0x00005b40


	//   ....[113]....
        /*0208*/ 	.word	0x00005bb0


	//   ....[114]....
        /*020c*/ 	.word	0x00005c90


	//   ....[115]....
        /*0210*/ 	.word	0x00005d00


	//   ....[116]....
        /*0214*/ 	.word	0x00005d70


	//   ....[117]....
        /*0218*/ 	.word	0x00005e50


	//   ....[118]....
        /*021c*/ 	.word	0x00005ec0


	//   ....[119]....
        /*0220*/ 	.word	0x00005f30


	//   ....[120]....
        /*0224*/ 	.word	0x00006010


	//   ....[121]....
        /*0228*/ 	.word	0x00006080


	//   ....[122]....
        /*022c*/ 	.word	0x000060f0


	//   ....[123]....
        /*0230*/ 	.word	0x000061d0


	//   ....[124]....
        /*0234*/ 	.word	0x00006240


	//   ....[125]....
        /*0238*/ 	.word	0x00006320


	//   ....[126]....
        /*023c*/ 	.word	0x00006390


	//   ....[127]....
        /*0240*/ 	.word	0x00006400


	//   ....[128]....
        /*0244*/ 	.word	0x000064e0


	//   ....[129]....
        /*0248*/ 	.word	0x00006550


	//   ....[130]....
        /*024c*/ 	.word	0x000065c0


	//   ....[131]....
        /*0250*/ 	.word	0x000066a0


	//   ....[132]....
        /*0254*/ 	.word	0x00006710


	//   ....[133]....
        /*0258*/ 	.word	0x00006780


	//   ....[134]....
        /*025c*/ 	.word	0x00006830


	//   ....[135]....
        /*0260*/ 	.word	0x000068a0


	//   ....[136]....
        /*0264*/ 	.word	0x00006980


	//   ....[137]....
        /*0268*/ 	.word	0x000069f0


	//   ....[138]....
        /*026c*/ 	.word	0x00006a60


	//   ....[139]....
        /*0270*/ 	.word	0x00006b40


	//   ....[140]....
        /*0274*/ 	.word	0x00006bb0


	//   ....[141]....
        /*0278*/ 	.word	0x00006c20


	//   ....[142]....
        /*027c*/ 	.word	0x00006d00


	//   ....[143]....
        /*0280*/ 	.word	0x00006d70


	//   ....[144]....
        /*0284*/ 	.word	0x00006de0


	//   ....[145]....
        /*0288*/ 	.word	0x00006ec0


	//   ....[146]....
        /*028c*/ 	.word	0x00006f30


	//   ....[147]....
        /*0290*/ 	.word	0x00007010


	//   ....[148]....
        /*0294*/ 	.word	0x00007080


	//   ....[149]....
        /*0298*/ 	.word	0x000070f0


	//   ....[150]....
        /*029c*/ 	.word	0x000071d0


	//   ....[151]....
        /*02a0*/ 	.word	0x00007240


	//   ....[152]....
        /*02a4*/ 	.word	0x000072b0


	//   ....[153]....
        /*02a8*/ 	.word	0x00007390


	//   ....[154]....
        /*02ac*/ 	.word	0x00007400


	//   ....[155]....
        /*02b0*/ 	.word	0x00007470


	//   ....[156]....
        /*02b4*/ 	.word	0x00007520


	//   ....[157]....
        /*02b8*/ 	.word	0x00007590


	//   ....[158]....
        /*02bc*/ 	.word	0x00007670


	//   ....[159]....
        /*02c0*/ 	.word	0x000076e0


	//   ....[160]....
        /*02c4*/ 	.word	0x00007750


	//   ....[161]....
        /*02c8*/ 	.word	0x00007830


	//   ....[162]....
        /*02cc*/ 	.word	0x000078a0


	//   ....[163]....
        /*02d0*/ 	.word	0x00007910


	//   ....[164]....
        /*02d4*/ 	.word	0x000079f0


	//   ....[165]....
        /*02d8*/ 	.word	0x00007a60


	//   ....[166]....
        /*02dc*/ 	.word	0x00007ad0


	//   ....[167]....
        /*02e0*/ 	.word	0x00007bb0


	//   ....[168]....
        /*02e4*/ 	.word	0x00007c20


	//   ....[169]....
        /*02e8*/ 	.word	0x00007d00


	//   ....[170]....
        /*02ec*/ 	.word	0x00007d70


	//   ....[171]....
        /*02f0*/ 	.word	0x00007de0


	//   ....[172]....
        /*02f4*/ 	.word	0x00007ec0


	//   ....[173]....
        /*02f8*/ 	.word	0x00007f30


	//   ....[174]....
        /*02fc*/ 	.word	0x00007fa0


	//   ....[175]....
        /*0300*/ 	.word	0x00008080


	//   ....[176]....
        /*0304*/ 	.word	0x000080f0


	//   ....[177]....
        /*0308*/ 	.word	0x00008160


	//   ....[178]....
        /*030c*/ 	.word	0x00008210


	//   ....[179]....
        /*0310*/ 	.word	0x00008280


	//   ....[180]....
        /*0314*/ 	.word	0x00008360


	//   ....[181]....
        /*0318*/ 	.word	0x000083d0


	//   ....[182]....
        /*031c*/ 	.word	0x00008440


	//   ....[183]....
        /*0320*/ 	.word	0x00008520


	//   ....[184]....
        /*0324*/ 	.word	0x00008590


	//   ....[185]....
        /*0328*/ 	.word	0x00008600


	//   ....[186]....
        /*032c*/ 	.word	0x000086e0


	//   ....[187]....
        /*0330*/ 	.word	0x00008750


	//   ....[188]....
        /*0334*/ 	.word	0x000087c0


	//----- nvinfo : EIATTR_EXIT_INSTR_OFFSETS
	.align		4
.L_28:
        /*0338*/ 	.byte	0x04, 0x1c
        /*033a*/ 	.short	(.L_30 - .L_29)


	//   ....[0]....
.L_29:
        /*033c*/ 	.word	0x00000610


	//   ....[1]....
        /*0340*/ 	.word	0x000026e0


	//   ....[2]....
        /*0344*/ 	.word	0x00002d40


	//   ....[3]....
        /*0348*/ 	.word	0x000033d0


	//   ....[4]....
        /*034c*/ 	.word	0x00003a30


	//   ....[5]....
        /*0350*/ 	.word	0x000040c0


	//   ....[6]....
        /*0354*/ 	.word	0x00004720


	//   ....[7]....
        /*0358*/ 	.word	0x00004db0


	//   ....[8]....
        /*035c*/ 	.word	0x00005410


	//   ....[9]....
        /*0360*/ 	.word	0x00005aa0


	//   ....[10]....
        /*0364*/ 	.word	0x00006100


	//   ....[11]....
        /*0368*/ 	.word	0x00006790


	//   ....[12]....
        /*036c*/ 	.word	0x00006df0


	//   ....[13]....
        /*0370*/ 	.word	0x00007480


	//   ....[14]....
        /*0374*/ 	.word	0x00007ae0


	//   ....[15]....
        /*0378*/ 	.word	0x00008170


	//   ....[16]....
        /*037c*/ 	.word	0x000087d0


	//----- nvinfo : EIATTR_CRS_STACK_SIZE
	.align		4
.L_30:
        /*0380*/ 	.byte	0x04, 0x1e
        /*0382*/ 	.short	(.L_32 - .L_31)
.L_31:
        /*0384*/ 	.word	0x00000000


	//----- nvinfo : EIATTR_CBANK_PARAM_SIZE
	.align		4
.L_32:
        /*0388*/ 	.byte	0x03, 0x19
        /*038a*/ 	.short	0x0010


	//----- nvinfo : EIATTR_PARAM_CBANK
	.align		4
        /*038c*/ 	.byte	0x04, 0x0a
        /*038e*/ 	.short	(.L_34 - .L_33)
	.align		4
.L_33:
        /*0390*/ 	.word	index@(.nv.constant0._Z9ticTacToePcPi)
        /*0394*/ 	.short	0x0380
        /*0396*/ 	.short	0x0010


	//----- nvinfo : EIATTR_SW_WAR
	.align		4
.L_34:
        /*0398*/ 	.byte	0x04, 0x36
        /*039a*/ 	.short	(.L_36 - .L_35)
.L_35:
        /*039c*/ 	.word	0x00000008
.L_36:


//--------------------- .nv.callgraph             --------------------------
	.section	.nv.callgraph,"",@"SHT_CUDA_CALLGRAPH"
	.align	4
	.sectionentsize	8
	.align		4
        /*0000*/ 	.word	0x00000000
	.align		4
        /*0004*/ 	.word	0xffffffff
	.align		4
        /*0008*/ 	.word	index@(_Z9ticTacToePcPi)
	.align		4
        /*000c*/ 	.word	index@(vprintf)
	.align		4
        /*0010*/ 	.word	0x00000000
	.align		4
        /*0014*/ 	.word	0xfffffffe
	.align		4
        /*0018*/ 	.word	0x00000000
	.align		4
        /*001c*/ 	.word	0xfffffffd
	.align		4
        /*0020*/ 	.word	0x00000000
	.align		4
        /*0024*/ 	.word	0xfffffffc


//--------------------- .nv.constant4             --------------------------
	.section	.nv.constant4,"a",@progbits
	.align	8
	.align		8
.nv.constant4:
        /*0000*/ 	.dword	vprintf
	.align		8
        /*0008*/ 	.dword	$str
	.align		8
        /*0010*/ 	.dword	$str$1
	.align		8
        /*0018*/ 	.dword	$str$2
	.align		8
        /*0020*/ 	.dword	$str$3
	.align		8
        /*0028*/ 	.dword	$str$4
	.align		8
        /*0030*/ 	.dword	$str$5
	.align		8
        /*0038*/ 	.dword	$str$6
	.align		8
        /*0040*/ 	.dword	$str$7
	.align		8
        /*0048*/ 	.dword	$str$8


//--------------------- .nv.constant3             --------------------------
	.section	.nv.constant3,"a",@progbits
.nv.constant3:
	.type		player,@object
	.size		player,(opponent - player)
player:
	.zero		1
	.type		opponent,@object
	.size		opponent,(.L_1 - opponent)
opponent:
	.zero		1
.L_1:


//--------------------- .text._Z9ticTacToePcPi    --------------------------
	.section	.text._Z9ticTacToePcPi,"ax",@progbits
	.align	128
        .global         _Z9ticTacToePcPi
        .type           _Z9ticTacToePcPi,@function
        .size           _Z9ticTacToePcPi,(.L_x_281 - _Z9ticTacToePcPi)
        .other          _Z9ticTacToePcPi,@"STO_CUDA_ENTRY STV_DEFAULT"
_Z9ticTacToePcPi:
.text._Z9ticTacToePcPi:
[----:B------:R-:W0:Y:S01]  /*0000*/  LDC R1, c[0x0][0x37c] ;  /* 0x0000df00ff017b82 */ /* 0x000e220000000800 */
[----:B------:R-:W1:Y:S01]  /*0010*/  LDCU UR4, c[0x0][0x2f8] ;  /* 0x00005f00ff0477ac */ /* 0x000e620008000800 */
[----:B------:R-:W-:Y:S01]  /*0020*/  MOV R19, 0x0 ;  /* 0x0000000000137802 */ /* 0x000fe20000000f00 */
[----:B0-----:R-:W-:Y:S01]  /*0030*/  VIADD R1, R1, 0xffffffd8 ;  /* 0xffffffd801017836 */ /* 0x001fe20000000000 */
[----:B------:R-:W-:Y:S01]  /*0040*/  CS2R R6, SRZ ;  /* 0x0000000000067805 */ /* 0x000fe2000001ff00 */
[----:B------:R-:W0:Y:S03]  /*0050*/  LDCU UR5, c[0x0][0x2fc] ;  /* 0x00005f80ff0577ac */ /* 0x000e260008000800 */
[----:B------:R2:W3:Y:S01]  /*0060*/  LDC.64 R8, c[0x4][R19] ;  /* 0x0100000013087b82 */ /* 0x0004e20000000a00 */
[----:B------:R-:W4:Y:S01]  /*0070*/  LDCU.64 UR6, c[0x4][0x38] ;  /* 0x01000700ff0677ac */ /* 0x000f220008000a00 */
[----:B------:R-:W2:Y:S01]  /*0080*/  LDCU.64 UR36, c[0x0][0x358] ;  /* 0x00006b00ff2477ac */ /* 0x000ea20008000a00 */
[----:B-1----:R-:W-:-:S04]  /*0090*/  IADD3 R17, P0, PT, R1, UR4, RZ ;  /* 0x0000000401117c10 */ /* 0x002fc8000ff1e0ff */
[----:B------:R-:W-:Y:S01]  /*00a0*/  IADD3 R2, P1, PT, R17, 0x20, RZ ;  /* 0x0000002011027810 */ /* 0x000fe20007f3e0ff */
[----:B0-----:R-:W-:Y:S02]  /*00b0*/  IMAD.X R16, RZ, RZ, UR5, P0 ;  /* 0x00000005ff107e24 */ /* 0x001fe400080e06ff */
[----:B----4-:R-:W-:Y:S02]  /*00c0*/  IMAD.U32 R4, RZ, RZ, UR6 ;  /* 0x00000006ff047e24 */ /* 0x010fe4000f8e00ff */
[----:B------:R-:W-:Y:S02]  /*00d0*/  IMAD.U32 R5, RZ, RZ, UR7 ;  /* 0x00000007ff057e24 */ /* 0x000fe4000f8e00ff */
[----:B--2---:R-:W-:-:S07]  /*00e0*/  IMAD.X R18, RZ, RZ, R16, P1 ;  /* 0x000000ffff127224 */ /* 0x004fce00008e0610 */
[----:B------:R-:W-:-:S07]  /*00f0*/  LEPC R20, `(.L_x_0) ;  /* 0x000000001014794e */ /* 0x000fce0000000000 */
[----:B---3--:R-:W-:Y:S05]  /*0100*/  CALL.ABS.NOINC R8 ;  /* 0x0000000008007343 */ /* 0x008fea0003c00000 */
.L_x_0:
[----:B------:R-:W0:Y:S01]  /*0110*/  LDC.64 R8, c[0x0][0x388] ;  /* 0x0000e200ff087b82 */ /* 0x000e220000000a00 */
[----:B------:R-:W1:Y:S01]  /*0120*/  LDCU.64 UR4, c[0x4][0x40] ;  /* 0x01000800ff0477ac */ /* 0x000e620008000a00 */
[----:B0-----:R-:W2:Y:S06]  /*0130*/  LDG.E R8, desc[UR36][R8.64] ;  /* 0x0000002408087981 */ /* 0x001eac000c1e1900 */
[----:B------:R0:W3:Y:S01]  /*0140*/  LDC.64 R10, c[0x4][R19] ;  /* 0x01000000130a7b82 */ /* 0x0000e20000000a00 */
[----:B-1----:R-:W-:Y:S02]  /*0150*/  IMAD.U32 R4, RZ, RZ, UR4 ;  /* 0x00000004ff047e24 */ /* 0x002fe4000f8e00ff */
[----:B------:R-:W-:-:S02]  /*0160*/  IMAD.U32 R5, RZ, RZ, UR5 ;  /* 0x00000005ff057e24 */ /* 0x000fc4000f8e00ff */
[----:B------:R-:W-:Y:S02]  /*0170*/  IMAD.MOV.U32 R6, RZ, RZ, R2 ;  /* 0x000000ffff067224 */ /* 0x000fe400078e0002 */
[----:B------:R-:W-:Y:S01]  /*0180*/  IMAD.MOV.U32 R7, RZ, RZ, R18 ;  /* 0x000000ffff077224 */ /* 0x000fe200078e0012 */
[----:B--23--:R0:W-:Y:S06]  /*0190*/  STL [R1+0x20], R8 ;  /* 0x0000200801007387 */ /* 0x00c1ec0000100800 */
[----:B------:R-:W-:-:S07]  /*01a0*/  LEPC R20, `(.L_x_1) ;  /* 0x000000001014794e */ /* 0x000fce0000000000 */
[----:B0-----:R-:W-:Y:S05]  /*01b0*/  CALL.ABS.NOINC R10 ;  /* 0x000000000a007343 */ /* 0x001fea0003c00000 */
.L_x_1:
[----:B------:R-:W0:Y:S01]  /*01c0*/  LDC.U8 R0, c[0x3][RZ] ;  /* 0x00c00000ff007b82 */ /* 0x000e220000000000 */
[----:B------:R-:W1:Y:S01]  /*01d0*/  LDCU.64 UR4, c[0x4][0x48] ;  /* 0x01000900ff0477ac */ /* 0x000e620008000a00 */
[----:B------:R-:W-:Y:S02]  /*01e0*/  IMAD.MOV.U32 R6, RZ, RZ, R2 ;  /* 0x000000ffff067224 */ /* 0x000fe400078e0002 */
[----:B------:R-:W-:-:S04]  /*01f0*/  IMAD.MOV.U32 R7, RZ, RZ, R18 ;  /* 0x000000ffff077224 */ /* 0x000fc800078e0012 */
[----:B------:R-:W2:Y:S08]  /*0200*/  LDC.S8 R9, c[0x3][0x1] ;  /* 0x00c00040ff097b82 */ /* 0x000eb00000000200 */
[----:B------:R3:W4:Y:S01]  /*0210*/  LDC.64 R10, c[0x4][R19] ;  /* 0x01000000130a7b82 */ /* 0x0007220000000a00 */
[----:B-1----:R-:W-:Y:S02]  /*0220*/  IMAD.U32 R4, RZ, RZ, UR4 ;  /* 0x00000004ff047e24 */ /* 0x002fe4000f8e00ff */
[----:B------:R-:W-:Y:S01]  /*0230*/  IMAD.U32 R5, RZ, RZ, UR5 ;  /* 0x00000005ff057e24 */ /* 0x000fe2000f8e00ff */
[----:B0-----:R-:W-:-:S05]  /*0240*/  PRMT R8, R0, 0x8880, RZ ;  /* 0x0000888000087816 */ /* 0x001fca00000000ff */
[----:B--2---:R3:W-:Y:S02]  /*0250*/  STL.64 [R1+0x20], R8 ;  /* 0x0000200801007387 */ /* 0x0047e40000100a00 */
[----:B------:R-:W-:-:S07]  /*0260*/  LEPC R20, `(.L_x_2) ;  /* 0x000000001014794e */ /* 0x000fce0000000000 */
[----:B---34-:R-:W-:Y:S05]  /*0270*/  CALL.ABS.NOINC R10 ;  /* 0x000000000a007343 */ /* 0x018fea0003c00000 */
.L_x_2:
[----:B------:R-:W0:Y:S01]  /*0280*/  LDC.U8 R2, c[0x3][RZ] ;  /* 0x00c00000ff027b82 */ /* 0x000e220000000000 */
[----:B------:R-:W-:-:S07]  /*0290*/  IMAD.MOV.U32 R18, RZ, RZ, 0x1 ;  /* 0x00000001ff127424 */ /* 0x000fce00078e00ff */
.L_x_48:
[----:B------:R-:W1:Y:S02]  /*02a0*/  LDC.64 R24, c[0x0][0x380] ;  /* 0x0000e000ff187b82 */ /* 0x000e640000000a00 */
[----:B-1----:R-:W2:Y:S04]  /*02b0*/  LDG.E.U8 R3, desc[UR36][R24.64] ;  /* 0x0000002418037981 */ /* 0x002ea8000c1e1100 */
[----:B------:R-:W2:Y:S02]  /*02c0*/  LDG.E.U8 R0, desc[UR36][R24.64+0x1] ;  /* 0x0000012418007981 */ /* 0x000ea4000c1e1100 */
[----:B--2---:R-:W-:-:S13]  /*02d0*/  ISETP.NE.AND P0, PT, R3, R0, PT ;  /* 0x000000000300720c */ /* 0x004fda0003f05270 */
[----:B------:R-:W-:Y:S05]  /*02e0*/  @P0 BRA `(.L_x_3) ;  /* 0x00000000000c0947 */ /* 0x000fea0003800000 */
[----:B------:R-:W2:Y:S02]  /*02f0*/  LDG.E.U8 R4, desc[UR36][R24.64+0x2] ;  /* 0x0000022418047981 */ /* 0x000ea4000c1e1100 */
[----:B--2---:R-:W-:-:S13]  /*0300*/  ISETP.NE.AND P0, PT, R3, R4, PT ;  /* 0x000000040300720c */ /* 0x004fda0003f05270 */
[----:B------:R-:W-:Y:S05]  /*0310*/  @!P0 BRA `(.L_x_4) ;  /* 0x0000007400f48947 */ /* 0x000fea0003800000 */
.L_x_3:
[----:B------:R-:W2:Y:S04]  /*0320*/  LDG.E.U8 R4, desc[UR36][R24.64+0x3] ;  /* 0x0000032418047981 */ /* 0x000ea8000c1e1100 */
[----:B------:R-:W2:Y:S02]  /*0330*/  LDG.E.U8 R5, desc[UR36][R24.64+0x4] ;  /* 0x0000042418057981 */ /* 0x000ea4000c1e1100 */
[----:B--2---:R-:W-:-:S13]  /*0340*/  ISETP.NE.AND P0, PT, R4, R5, PT ;  /* 0x000000050400720c */ /* 0x004fda0003f05270 */
[----:B------:R-:W-:Y:S05]  /*0350*/  @P0 BRA `(.L_x_5) ;  /* 0x00000000000c0947 */ /* 0x000fea0003800000 */
[----:B------:R-:W2:Y:S02]  /*0360*/  LDG.E.U8 R7, desc[UR36][R24.64+0x5] ;  /* 0x0000052418077981 */ /* 0x000ea4000c1e1100 */
[----:B--2---:R-:W-:-:S13]  /*0370*/  ISETP.NE.AND P0, PT, R4, R7, PT ;  /* 0x000000070400720c */ /* 0x004fda0003f05270 */
[----:B------:R-:W-:Y:S05]  /*0380*/  @!P0 BRA `(.L_x_6) ;  /* 0x00000068009c8947 */ /* 0x000fea0003800000 */
.L_x_5:
[----:B------:R-:W2:Y:S04]  /*0390*/  LDG.E.U8 R6, desc[UR36][R24.64+0x6] ;  /* 0x0000062418067981 */ /* 0x000ea8000c1e1100 */
[----:B------:R-:W2:Y:S02]  /*03a0*/  LDG.E.U8 R7, desc[UR36][R24.64+0x7] ;  /* 0x0000072418077981 */ /* 0x000ea4000c1e1100 */
[----:B--2---:R-:W-:-:S13]  /*03b0*/  ISETP.NE.AND P0, PT, R6, R7, PT ;  /* 0x000000070600720c */ /* 0x004fda0003f05270 */
[----:B------:R-:W-:Y:S05]  /*03c0*/  @P0 BRA `(.L_x_7) ;  /* 0x00000000000c0947 */ /* 0x000fea0003800000 */
[----:B------:R-:W2:Y:S02]  /*03d0*/  LDG.E.U8 R9, desc[UR36][R24.64+0x8] ;  /* 0x0000082418097981 */ /* 0x000ea4000c1e1100 */
[----:B--2---:R-:W-:-:S13]  /*03e0*/  ISETP.NE.AND P0, PT, R6, R9, PT ;  /* 0x000000090600720c */ /* 0x004fda0003f05270 */
[----:B------:R-:W-:Y:S05]  /*03f0*/  @!P0 BRA `(.L_x_8) ;  /* 0x0000005c00448947 */ /* 0x000fea0003800000 */
.L_x_7:
[----:B------:R-:W-:-:S04]  /*0400*/  ISETP.NE.AND P0, PT, R3, R6, PT ;  /* 0x000000060300720c */ /* 0x000fc80003f05270 */
[----:B------:R-:W-:-:S13]  /*0410*/  ISETP.NE.OR P0, PT, R3, R4, P0 ;  /* 0x000000040300720c */ /* 0x000fda0000705670 */
[----:B------:R-:W-:Y:S05]  /*0420*/  @!P0 BRA `(.L_x_9) ;  /* 0x0000004c00fc8947 */ /* 0x000fea0003800000 */
[----:B------:R-:W-:-:S04]  /*0430*/  PRMT R8, R0, 0x9910, RZ ;  /* 0x0000991000087816 */ /* 0x000fc800000000ff */
[----:B------:R-:W-:-:S04]  /*0440*/  ISETP.NE.AND P0, PT, R8, R7, PT ;  /* 0x000000070800720c */ /* 0x000fc80003f05270 */
[----:B------:R-:W-:-:S13]  /*0450*/  ISETP.NE.OR P0, PT, R8, R5, P0 ;  /* 0x000000050800720c */ /* 0x000fda0000705670 */
[----:B------:R-:W-:Y:S05]  /*0460*/  @!P0 BRA `(.L_x_10) ;  /* 0x0000004000b08947 */ /* 0x000fea0003800000 */
[----:B------:R-:W2:Y:S04]  /*0470*/  LDG.E.U8 R10, desc[UR36][R24.64+0x2] ;  /* 0x00000224180a7981 */ /* 0x000ea8000c1e1100 */
[----:B------:R-:W2:Y:S02]  /*0480*/  LDG.E.U8 R9, desc[UR36][R24.64+0x5] ;  /* 0x0000052418097981 */ /* 0x000ea4000c1e1100 */
[----:B--2---:R-:W-:-:S13]  /*0490*/  ISETP.NE.AND P0, PT, R10, R9, PT ;  /* 0x000000090a00720c */ /* 0x004fda0003f05270 */
[----:B------:R-:W-:Y:S05]  /*04a0*/  @P0 BRA `(.L_x_11) ;  /* 0x00000000000c0947 */ /* 0x000fea0003800000 */
[----:B------:R-:W2:Y:S02]  /*04b0*/  LDG.E.U8 R11, desc[UR36][R24.64+0x8] ;  /* 0x00000824180b7981 */ /* 0x000ea4000c1e1100 */
[----:B--2---:R-:W-:-:S13]  /*04c0*/  ISETP.NE.AND P0, PT, R10, R11, PT ;  /* 0x0000000b0a00720c */ /* 0x004fda0003f05270 */
[----:B------:R-:W-:Y:S05]  /*04d0*/  @!P0 BRA `(.L_x_12) ;  /* 0x0000003400588947 */ /* 0x000fea0003800000 */
.L_x_11:
[----:B------:R-:W-:-:S13]  /*04e0*/  ISETP.NE.AND P0, PT, R3, R5, PT ;  /* 0x000000050300720c */ /* 0x000fda0003f05270 */
[----:B------:R-:W-:Y:S05]  /*04f0*/  @P0 BRA `(.L_x_13) ;  /* 0x00000000000c0947 */ /* 0x000fea0003800000 */
[----:B------:R-:W2:Y:S02]  /*0500*/  LDG.E.U8 R12, desc[UR36][R24.64+0x8] ;  /* 0x00000824180c7981 */ /* 0x000ea4000c1e1100 */
[----:B--2---:R-:W-:-:S13]  /*0510*/  ISETP.NE.AND P0, PT, R3, R12, PT ;  /* 0x0000000c0300720c */ /* 0x004fda0003f05270 */
[----:B------:R-:W-:Y:S05]  /*0520*/  @!P0 BRA `(.L_x_14) ;  /* 0x0000002800088947 */ /* 0x000fea0003800000 */
.L_x_13:
[----:B------:R-:W-:-:S04]  /*0530*/  ISETP.NE.AND P0, PT, R5, R6, PT ;  /* 0x000000060500720c */ /* 0x000fc80003f05270 */
[----:B------:R-:W-:-:S13]  /*0540*/  ISETP.NE.OR P0, PT, R10, R5, P0 ;  /* 0x000000050a00720c */ /* 0x000fda0000705670 */
[----:B------:R-:W-:Y:S05]  /*0550*/  @!P0 BRA `(.L_x_15) ;  /* 0x0000001800c08947 */ /* 0x000fea0003800000 */
[----:B------:R-:W-:-:S04]  /*0560*/  ISETP.NE.AND P0, PT, R10, 0x5f, PT ;  /* 0x0000005f0a00780c */ /* 0x000fc80003f05270 */
[----:B------:R-:W-:-:S04]  /*0570*/  ISETP.NE.AND P0, PT, R8, 0x5f, P0 ;  /* 0x0000005f0800780c */ /* 0x000fc80000705270 */
[----:B------:R-:W-:-:S04]  /*0580*/  ISETP.NE.AND P0, PT, R4, 0x5f, P0 ;  /* 0x0000005f0400780c */ /* 0x000fc80000705270 */
[----:B------:R-:W-:-:S04]  /*0590*/  ISETP.NE.AND P0, PT, R5, 0x5f, P0 ;  /* 0x0000005f0500780c */ /* 0x000fc80000705270 */
[----:B------:R-:W-:-:S04]  /*05a0*/  ISETP.NE.AND P0, PT, R9, 0x5f, P0 ;  /* 0x0000005f0900780c */ /* 0x000fc80000705270 */
[----:B------:R-:W-:-:S04]  /*05b0*/  ISETP.NE.AND P0, PT, R6, 0x5f, P0 ;  /* 0x0000005f0600780c */ /* 0x000fc80000705270 */
[----:B------:R-:W-:-:S04]  /*05c0*/  ISETP.NE.AND P0, PT, R7, 0x5f, P0 ;  /* 0x0000005f0700780c */ /* 0x000fc80000705270 */
[----:B------:R-:W-:-:S13]  /*05d0*/  ISETP.NE.AND P0, PT, R3, 0x5f, P0 ;  /* 0x0000005f0300780c */ /* 0x000fda0000705270 */
[----:B------:R-:W-:Y:S05]  /*05e0*/  @!P0 BRA `(.L_x_16) ;  /* 0x00000000000c8947 */ /* 0x000fea0003800000 */
[----:B------:R-:W2:Y:S02]  /*05f0*/  LDG.E.U8 R4, desc[UR36][R24.64+0x8] ;  /* 0x0000082418047981 */ /* 0x000ea4000c1e1100 */
[----:B--2---:R-:W-:-:S13]  /*0600*/  ISETP.NE.AND P0, PT, R4, 0x5f, PT ;  /* 0x0000005f0400780c */ /* 0x004fda0003f05270 */
[----:B------:R-:W-:Y:S05]  /*0610*/  @P0 EXIT ;  /* 0x000000000000094d */ /* 0x000fea0003800000 */
.L_x_16:
[----:B------:R-:W-:Y:S01]  /*0620*/  LOP3.LUT P0, R19, R18, 0xff, RZ, 0xc0, !PT ;  /* 0x000000ff12137812 */ /* 0x000fe2000780c0ff */
[----:B------:R-:W-:-:S12]  /*0630*/  BSSY.RECONVERGENT B7, `(.L_x_17) ;  /* 0x000013d000077945 */ /* 0x000fd80003800200 */
[----:B------:R-:W-:Y:S05]  /*0640*/  @!P0 BRA `(.L_x_18) ;  /* 0x0000000800548947 */ /* 0x000fea0003800000 */
[----:B------:R-:W-:Y:S01]  /*0650*/  ISETP.NE.AND P0, PT, R3, 0x5f, PT ;  /* 0x0000005f0300780c */ /* 0x000fe20003f05270 */
[----:B------:R-:W-:Y:S02]  /*0660*/  IMAD.MOV.U32 R22, RZ, RZ, -0x1 ;  /* 0xffffffffff167424 */ /* 0x000fe400078e00ff */
[----:B------:R-:W-:-:S10]  /*0670*/  IMAD.MOV.U32 R23, RZ, RZ, -0x3e8 ;  /* 0xfffffc18ff177424 */ /* 0x000fd400078e00ff */
[----:B------:R-:W-:Y:S05]  /*0680*/  @P0 BRA `(.L_x_19) ;  /* 0x0000000000380947 */ /* 0x000fea0003800000 */
[----:B0-----:R0:W-:Y:S01]  /*0690*/  STG.E.U8 desc[UR36][R24.64], R2 ;  /* 0x0000000218007986 */ /* 0x0011e2000c101124 */
[----:B------:R-:W1:Y:S01]  /*06a0*/  LDCU.64 UR4, c[0x0][0x380] ;  /* 0x00007000ff0477ac */ /* 0x000e620008000a00 */
[----:B------:R-:W-:Y:S02]  /*06b0*/  CS2R R6, SRZ ;  /* 0x0000000000067805 */ /* 0x000fe4000001ff00 */
[----:B------:R-:W-:Y:S01]  /*06c0*/  MOV R20, 0x710 ;  /* 0x0000071000147802 */ /* 0x000fe20000000f00 */
[----:B------:R-:W-:Y:S02]  /*06d0*/  IMAD.MOV.U32 R21, RZ, RZ, 0x0 ;  /* 0x00000000ff157424 */ /* 0x000fe400078e00ff */
[----:B-1----:R-:W-:Y:S02]  /*06e0*/  IMAD.U32 R4, RZ, RZ, UR4 ;  /* 0x00000004ff047e24 */ /* 0x002fe4000f8e00ff */
[----:B0-----:R-:W-:-:S07]  /*06f0*/  IMAD.U32 R5, RZ, RZ, UR5 ;  /* 0x00000005ff057e24 */ /* 0x001fce000f8e00ff */
[----:B------:R-:W-:Y:S05]  /*0700*/  CALL.REL.NOINC `($_Z9ticTacToePcPi$_Z6minmaxPcib) ;  /* 0x0000008000347944 */ /* 0x000fea0003c00000 */
[----:B------:R1:W5:Y:S01]  /*0710*/  LDG.E.U8 R0, desc[UR36][R24.64+0x1] ;  /* 0x0000012418007981 */ /* 0x000362000c1e1100 */
[----:B------:R-:W-:Y:S01]  /*0720*/  IMAD.MOV.U32 R12, RZ, RZ, 0x5f ;  /* 0x0000005fff0c7424 */ /* 0x000fe200078e00ff */
[C---:B------:R-:W-:Y:S02]  /*0730*/  ISETP.GE.AND P0, PT, R4.reuse, -0x3e7, PT ;  /* 0xfffffc190400780c */ /* 0x040fe40003f06270 */
[----:B------:R-:W-:Y:S02]  /*0740*/  VIMNMX R23, PT, PT, R4, -0x3e8, !PT ;  /* 0xfffffc1804177848 */ /* 0x000fe40007fe0100 */
[----:B------:R1:W-:Y:S01]  /*0750*/  STG.E.U8 desc[UR36][R24.64], R12 ;  /* 0x0000000c18007986 */ /* 0x0003e2000c101124 */
[----:B------:R-:W-:-:S08]  /*0760*/  SEL R22, RZ, 0xffffffff, P0 ;  /* 0xffffffffff167807 */ /* 0x000fd00000000000 */
.L_x_19:
[----:B-----5:R-:W-:Y:S01]  /*0770*/  PRMT R0, R0, 0x9910, RZ ;  /* 0x0000991000007816 */ /* 0x020fe200000000ff */
[----:B------:R-:W-:Y:S03]  /*0780*/  BSSY.RECONVERGENT B6, `(.L_x_20) ;  /* 0x0000010000067945 */ /* 0x000fe60003800200 */
[----:B------:R-:W-:-:S13]  /*0790*/  ISETP.NE.AND P0, PT, R0, 0x5f, PT ;  /* 0x0000005f0000780c */ /* 0x000fda0003f05270 */
[----:B------:R-:W-:Y:S05]  /*07a0*/  @P0 BRA `(.L_x_21) ;  /* 0x0000000000340947 */ /* 0x000fea0003800000 */
[----:B0-----:R0:W-:Y:S01]  /*07b0*/  STG.E.U8 desc[UR36][R24.64+0x1], R2 ;  /* 0x0000010218007986 */ /* 0x0011e2000c101124 */
[----:B------:R-:W2:Y:S01]  /*07c0*/  LDCU.64 UR4, c[0x0][0x380] ;  /* 0x00007000ff0477ac */ /* 0x000ea20008000a00 */
[----:B------:R-:W-:Y:S02]  /*07d0*/  CS2R R6, SRZ ;  /* 0x0000000000067805 */ /* 0x000fe4000001ff00 */
[----:B------:R-:W-:Y:S01]  /*07e0*/  MOV R20, 0x830 ;  /* 0x0000083000147802 */ /* 0x000fe20000000f00 */
[----:B------:R-:W-:Y:S02]  /*07f0*/  IMAD.MOV.U32 R21, RZ, RZ, 0x0 ;  /* 0x00000000ff157424 */ /* 0x000fe400078e00ff */
[----:B--2---:R-:W-:Y:S02]  /*0800*/  IMAD.U32 R4, RZ, RZ, UR4 ;  /* 0x00000004ff047e24 */ /* 0x004fe4000f8e00ff */
[----:B0-----:R-:W-:-:S07]  /*0810*/  IMAD.U32 R5, RZ, RZ, UR5 ;  /* 0x00000005ff057e24 */ /* 0x001fce000f8e00ff */
[----:B-1----:R-:W-:Y:S05]  /*0820*/  CALL.REL.NOINC `($_Z9ticTacToePcPi$_Z6minmaxPcib) ;  /* 0x0000007c00ec7944 */ /* 0x002fea0003c00000 */
[----:B------:R-:W-:Y:S01]  /*0830*/  IMAD.MOV.U32 R12, RZ, RZ, 0x5f ;  /* 0x0000005fff0c7424 */ /* 0x000fe200078e00ff */
[CC--:B------:R-:W-:Y:S02]  /*0840*/  ISETP.GE.AND P0, PT, R23.reuse, R4.reuse, PT ;  /* 0x000000041700720c */ /* 0x0c0fe40003f06270 */
[----:B------:R-:W-:Y:S02]  /*0850*/  VIMNMX R23, PT, PT, R23, R4, !PT ;  /* 0x0000000417177248 */ /* 0x000fe40007fe0100 */
[----:B------:R2:W-:Y:S01]  /*0860*/  STG.E.U8 desc[UR36][R24.64+0x1], R12 ;  /* 0x0000010c18007986 */ /* 0x0005e2000c101124 */
[----:B------:R-:W-:-:S08]  /*0870*/  SEL R22, R22, 0x1, P0 ;  /* 0x0000000116167807 */ /* 0x000fd00000000000 */
.L_x_21:
[----:B------:R-:W-:Y:S05]  /*0880*/  BSYNC.RECONVERGENT B6 ;  /* 0x0000000000067941 */ /* 0x000fea0003800200 */
.L_x_20:
[----:B------:R-:W3:Y:S02]  /*0890*/  LDG.E.U8 R0, desc[UR36][R24.64+0x2] ;  /* 0x0000022418007981 */ /* 0x000ee4000c1e1100 */
[----:B---3--:R-:W-:-:S13]  /*08a0*/  ISETP.NE.AND P0, PT, R0, 0x5f, PT ;  /* 0x0000005f0000780c */ /* 0x008fda0003f05270 */
[----:B------:R-:W-:Y:S05]  /*08b0*/  @P0 BRA `(.L_x_22) ;  /* 0x0000000000340947 */ /* 0x000fea0003800000 */
[----:B0-----:R0:W-:Y:S01]  /*08c0*/  STG.E.U8 desc[UR36][R24.64+0x2], R2 ;  /* 0x0000020218007986 */ /* 0x0011e2000c101124 */
[----:B------:R-:W3:Y:S01]  /*08d0*/  LDCU.64 UR4, c[0x0][0x380] ;  /* 0x00007000ff0477ac */ /* 0x000ee20008000a00 */
[----:B------:R-:W-:Y:S02]  /*08e0*/  CS2R R6, SRZ ;  /* 0x0000000000067805 */ /* 0x000fe4000001ff00 */
[----:B------:R-:W-:Y:S01]  /*08f0*/  MOV R20, 0x940 ;  /* 0x0000094000147802 */ /* 0x000fe20000000f00 */
[----:B------:R-:W-:Y:S02]  /*0900*/  IMAD.MOV.U32 R21, RZ, RZ, 0x0 ;  /* 0x00000000ff157424 */ /* 0x000fe400078e00ff */
[----:B---3--:R-:W-:Y:S02]  /*0910*/  IMAD.U32 R4, RZ, RZ, UR4 ;  /* 0x00000004ff047e24 */ /* 0x008fe4000f8e00ff */
[----:B0-----:R-:W-:-:S07]  /*0920*/  IMAD.U32 R5, RZ, RZ, UR5 ;  /* 0x00000005ff057e24 */ /* 0x001fce000f8e00ff */
[----:B-12---:R-:W-:Y:S05]  /*0930*/  CALL.REL.NOINC `($_Z9ticTacToePcPi$_Z6minmaxPcib) ;  /* 0x0000007c00a87944 */ /* 0x006fea0003c00000 */
[----:B------:R-:W-:Y:S01]  /*0940*/  IMAD.MOV.U32 R12, RZ, RZ, 0x5f ;  /* 0x0000005fff0c7424 */ /* 0x000fe200078e00ff */
[CC--:B------:R-:W-:Y:S02]  /*0950*/  ISETP.GE.AND P0, PT, R23.reuse, R4.reuse, PT ;  /* 0x000000041700720c */ /* 0x0c0fe40003f06270 */
[----:B------:R-:W-:Y:S02]  /*0960*/  VIMNMX R23, PT, PT, R23, R4, !PT ;  /* 0x0000000417177248 */ /* 0x000fe40007fe0100 */
[----:B------:R3:W-:Y:S01]  /*0970*/  STG.E.U8 desc[UR36][R24.64+0x2], R12 ;  /* 0x0000020c18007986 */ /* 0x0007e2000c101124 */
[----:B------:R-:W-:-:S08]  /*0980*/  SEL R22, R22, 0x2, P0 ;  /* 0x0000000216167807 */ /* 0x000fd00000000000 */
.L_x_22:
[----:B------:R-:W4:Y:S02]  /*0990*/  LDG.E.U8 R0, desc[UR36][R24.64+0x3] ;  /* 0x0000032418007981 */ /* 0x000f24000c1e1100 */
[----:B----4-:R-:W-:-:S13]  /*09a0*/  ISETP.NE.AND P0, PT, R0, 0x5f, PT ;  /* 0x0000005f0000780c */ /* 0x010fda0003f05270 */
[----:B------:R-:W-:Y:S05]  /*09b0*/  @P0 BRA `(.L_x_23) ;  /* 0x0000000000340947 */ /* 0x000fea0003800000 */
[----:B0-----:R0:W-:Y:S01]  /*09c0*/  STG.E.U8 desc[UR36][R24.64+0x3], R2 ;  /* 0x0000030218007986 */ /* 0x0011e2000c101124 */
[----:B------:R-:W4:Y:S01]  /*09d0*/  LDCU.64 UR4, c[0x0][0x380] ;  /* 0x00007000ff0477ac */ /* 0x000f220008000a00 */
[----:B------:R-:W-:Y:S02]  /*09e0*/  CS2R R6, SRZ ;  /* 0x0000000000067805 */ /* 0x000fe4000001ff00 */
[----:B------:R-:W-:Y:S01]  /*09f0*/  MOV R20, 0xa40 ;  /* 0x00000a4000147802 */ /* 0x000fe20000000f00 */
[----:B------:R-:W-:Y:S02]  /*0a00*/  IMAD.MOV.U32 R21, RZ, RZ, 0x0 ;  /* 0x00000000ff157424 */ /* 0x000fe400078e00ff */
[----:B----4-:R-:W-:Y:S02]  /*0a10*/  IMAD.U32 R4, RZ, RZ, UR4 ;  /* 0x00000004ff047e24 */ /* 0x010fe4000f8e00ff */
[----:B0-----:R-:W-:-:S07]  /*0a20*/  IMAD.U32 R5, RZ, RZ, UR5 ;  /* 0x00000005ff057e24 */ /* 0x001fce000f8e00ff */
[----:B-123--:R-:W-:Y:S05]  /*0a30*/  CALL.REL.NOINC `($_Z9ticTacToePcPi$_Z6minmaxPcib) ;  /* 0x0000007c00687944 */ /* 0x00efea0003c00000 */
[----:B------:R-:W-:Y:S01]  /*0a40*/  IMAD.MOV.U32 R12, RZ, RZ, 0x5f ;  /* 0x0000005fff0c7424 */ /* 0x000fe200078e00ff */
[CC--:B------:R-:W-:Y:S02]  /*0a50*/  ISETP.GE.AND P0, PT, R23.reuse, R4.reuse, PT ;  /* 0x000000041700720c */ /* 0x0c0fe40003f06270 */
[----:B------:R-:W-:Y:S02]  /*0a60*/  VIMNMX R23, PT, PT, R23, R4, !PT ;  /* 0x0000000417177248 */ /* 0x000fe40007fe0100 */
[----:B------:R4:W-:Y:S01]  /*0a70*/  STG.E.U8 desc[UR36][R24.64+0x3], R12 ;  /* 0x0000030c18007986 */ /* 0x0009e2000c101124 */
[----:B------:R-:W-:-:S08]  /*0a80*/  SEL R22, R22, 0x3, P0 ;  /* 0x0000000316167807 */ /* 0x000fd00000000000 */
.L_x_23:
[----:B------:R-:W5:Y:S02]  /*0a90*/  LDG.E.U8 R0, desc[UR36][R24.64+0x4] ;  /* 0x0000042418007981 */ /* 0x000f64000c1e1100 */
[----:B-----5:R-:W-:-:S13]  /*0aa0*/  ISETP.NE.AND P0, PT, R0, 0x5f, PT ;  /* 0x0000005f0000780c */ /* 0x020fda0003f05270 */
[----:B------:R-:W-:Y:S05]  /*0ab0*/  @P0 BRA `(.L_x_24) ;  /* 0x0000000000340947 */ /* 0x000fea0003800000 */
[----:B0-----:R0:W-:Y:S01]  /*0ac0*/  STG.E.U8 desc[UR36][R24.64+0x4], R2 ;  /* 0x0000040218007986 */ /* 0x0011e2000c101124 */
[----:B------:R-:W5:Y:S01]  /*0ad0*/  LDCU.64 UR4, c[0x0][0x380] ;  /* 0x00007000ff0477ac */ /* 0x000f620008000a00 */
[----:B------:R-:W-:Y:S02]  /*0ae0*/  CS2R R6, SRZ ;  /* 0x0000000000067805 */ /* 0x000fe4000001ff00 */
[----:B------:R-:W-:Y:S01]  /*0af0*/  MOV R20, 0xb40 ;  /* 0x00000b4000147802 */ /* 0x000fe20000000f00 */
[----:B------:R-:W-:Y:S02]  /*0b00*/  IMAD.MOV.U32 R21, RZ, RZ, 0x0 ;  /* 0x00000000ff157424 */ /* 0x000fe400078e00ff */
[----:B-----5:R-:W-:Y:S02]  /*0b10*/  IMAD.U32 R4, RZ, RZ, UR4 ;  /* 0x00000004ff047e24 */ /* 0x020fe4000f8e00ff */
[----:B0-----:R-:W-:-:S07]  /*0b20*/  IMAD.U32 R5, RZ, RZ, UR5 ;  /* 0x00000005ff057e24 */ /* 0x001fce000f8e00ff */
[----:B-1234-:R-:W-:Y:S05]  /*0b30*/  CALL.REL.NOINC `($_Z9ticTacToePcPi$_Z6minmaxPcib) ;  /* 0x0000007c00287944 */ /* 0x01efea0003c00000 */
[----:B------:R-:W-:Y:S01]  /*0b40*/  IMAD.MOV.U32 R12, RZ, RZ, 0x5f ;  /* 0x0000005fff0c7424 */ /* 0x000fe200078e00ff */
[CC--:B------:R-:W-:Y:S02]  /*0b50*/  ISETP.GE.AND P0, PT, R23.reuse, R4.reuse, PT ;  /* 0x000000041700720c */ /* 0x0c0fe40003f06270 */
[----:B------:R-:W-:Y:S02]  /*0b60*/  VIMNMX R23, PT, PT, R23, R4, !PT ;  /* 0x0000000417177248 */ /* 0x000fe40007fe0100 */
[----:B------:R0:W-:Y:S01]  /*0b70*/  STG.E.U8 desc[UR36][R24.64+0x4], R12 ;  /* 0x0000040c18007986 */ /* 0x0001e2000c101124 */
[----:B------:R-:W-:-:S08]  /*0b80*/  SEL R22, R22, 0x4, P0 ;  /* 0x0000000416167807 */ /* 0x000fd00000000000 */
.L_x_24:
        /* <DEDUP_REMOVED lines=16> */
.L_x_25:
        /* <DEDUP_REMOVED lines=16> */
.L_x_26:
        /* <DEDUP_REMOVED lines=16> */
.L_x_27:
        /* <DEDUP_REMOVED lines=11> */
[----:B------:R-:W0:Y:S01]  /*0f40*/  LDC.64 R6, c[0x0][0x380] ;  /* 0x0000e000ff067b82 */ /* 0x000e220000000a00 */
[----:B------:R-:W-:Y:S01]  /*0f50*/  IMAD.MOV.U32 R3, RZ, RZ, 0x5f ;  /* 0x0000005fff037424 */ /* 0x000fe200078e00ff */
[----:B------:R-:W-:-:S04]  /*0f60*/  ISETP.GE.AND P0, PT, R23, R4, PT ;  /* 0x000000041700720c */ /* 0x000fc80003f06270 */
[----:B------:R-:W-:Y:S01]  /*0f70*/  SEL R22, R22, 0x8, P0 ;  /* 0x0000000816167807 */ /* 0x000fe20000000000 */
[----:B0-----:R0:W-:Y:S01]  /*0f80*/  STG.E.U8 desc[UR36][R6.64+0x8], R3 ;  /* 0x0000080306007986 */ /* 0x0011e2000c101124 */
[----:B------:R-:W-:Y:S07]  /*0f90*/  BRA `(.L_x_28) ;  /* 0x0000000800987947 */ /* 0x000fee0003800000 */
.L_x_18:
[----:B------:R-:W-:Y:S01]  /*0fa0*/  ISETP.NE.AND P0, PT, R3, 0x5f, PT ;  /* 0x0000005f0300780c */ /* 0x000fe20003f05270 */
[----:B------:R-:W-:Y:S02]  /*0fb0*/  IMAD.MOV.U32 R22, RZ, RZ, -0x1 ;  /* 0xffffffffff167424 */ /* 0x000fe400078e00ff */
[----:B------:R-:W-:-:S10]  /*0fc0*/  IMAD.MOV.U32 R23, RZ, RZ, 0x3e8 ;  /* 0x000003e8ff177424 */ /* 0x000fd400078e00ff */
[----:B------:R-:W-:Y:S05]  /*0fd0*/  @P0 BRA `(.L_x_29) ;  /* 0x0000000000400947 */ /* 0x000fea0003800000 */
[----:B------:R-:W1:Y:S01]  /*0fe0*/  LDC.U8 R3, c[0x3][0x1] ;  /* 0x00c00040ff037b82 */ /* 0x000e620000000000 */
[----:B------:R-:W2:Y:S01]  /*0ff0*/  LDCU.64 UR4, c[0x0][0x380] ;  /* 0x00007000ff0477ac */ /* 0x000ea20008000a00 */
[----:B------:R-:W-:Y:S01]  /*1000*/  IMAD.MOV.U32 R6, RZ, RZ, RZ ;  /* 0x000000ffff067224 */ /* 0x000fe200078e00ff */
[----:B------:R-:W-:Y:S01]  /*1010*/  MOV R20, 0x1080 ;  /* 0x0000108000147802 */ /* 0x000fe20000000f00 */
[----:B------:R-:W-:Y:S02]  /*1020*/  IMAD.MOV.U32 R7, RZ, RZ, 0x1 ;  /* 0x00000001ff077424 */ /* 0x000fe400078e00ff */
[----:B------:R-:W-:Y:S02]  /*1030*/  IMAD.MOV.U32 R21, RZ, RZ, 0x0 ;  /* 0x00000000ff157424 */ /* 0x000fe400078e00ff */
[----:B--2---:R-:W-:Y:S02]  /*1040*/  IMAD.U32 R4, RZ, RZ, UR4 ;  /* 0x00000004ff047e24 */ /* 0x004fe4000f8e00ff */
[----:B------:R-:W-:Y:S01]  /*1050*/  IMAD.U32 R5, RZ, RZ, UR5 ;  /* 0x00000005ff057e24 */ /* 0x000fe2000f8e00ff */
[----:B-1----:R1:W-:Y:S06]  /*1060*/  STG.E.U8 desc[UR36][R24.64], R3 ;  /* 0x0000000318007986 */ /* 0x0023ec000c101124 */
[----:B01----:R-:W-:Y:S05]  /*1070*/  CALL.REL.NOINC `($_Z9ticTacToePcPi$_Z6minmaxPcib) ;  /* 0x0000007400d87944 */ /* 0x003fea0003c00000 */
[----:B------:R1:W5:Y:S01]  /*1080*/  LDG.E.U8 R0, desc[UR36][R24.64+0x1] ;  /* 0x0000012418007981 */ /* 0x000362000c1e1100 */
[----:B------:R-:W-:Y:S01]  /*1090*/  IMAD.MOV.U32 R12, RZ, RZ, 0x5f ;  /* 0x0000005fff0c7424 */ /* 0x000fe200078e00ff */
[C---:B------:R-:W-:Y:S02]  /*10a0*/  ISETP.GT.AND P0, PT, R4.reuse, 0x3e7, PT ;  /* 0x000003e70400780c */ /* 0x040fe40003f04270 */
[----:B------:R-:W-:Y:S02]  /*10b0*/  VIMNMX R23, PT, PT, R4, 0x3e8, PT ;  /* 0x000003e804177848 */ /* 0x000fe40003fe0100 */
[----:B------:R1:W-:Y:S01]  /*10c0*/  STG.E.U8 desc[UR36][R24.64], R12 ;  /* 0x0000000c18007986 */ /* 0x0003e2000c101124 */
[----:B------:R-:W-:-:S08]  /*10d0*/  SEL R22, RZ, 0xffffffff, !P0 ;  /* 0xffffffffff167807 */ /* 0x000fd00004000000 */
.L_x_29:
[----:B-----5:R-:W-:Y:S01]  /*10e0*/  PRMT R0, R0, 0x9910, RZ ;  /* 0x0000991000007816 */ /* 0x020fe200000000ff */
[----:B------:R-:W-:Y:S03]  /*10f0*/  BSSY.RECONVERGENT B6, `(.L_x_30) ;  /* 0x0000012000067945 */ /* 0x000fe60003800200 */
[----:B------:R-:W-:-:S13]  /*1100*/  ISETP.NE.AND P0, PT, R0, 0x5f, PT ;  /* 0x0000005f0000780c */ /* 0x000fda0003f05270 */
[----:B------:R-:W-:Y:S05]  /*1110*/  @P0 BRA `(.L_x_31) ;  /* 0x00000000003c0947 */ /* 0x000fea0003800000 */
[----:B------:R-:W2:Y:S01]  /*1120*/  LDC.U8 R3, c[0x3][0x1] ;  /* 0x00c00040ff037b82 */ /* 0x000ea20000000000 */
[----:B------:R-:W3:Y:S01]  /*1130*/  LDCU.64 UR4, c[0x0][0x380] ;  /* 0x00007000ff0477ac */ /* 0x000ee20008000a00 */
[----:B------:R-:W-:Y:S01]  /*1140*/  IMAD.MOV.U32 R6, RZ, RZ, RZ ;  /* 0x000000ffff067224 */ /* 0x000fe200078e00ff */
[----:B------:R-:W-:Y:S01]  /*1150*/  MOV R20, 0x11c0 ;  /* 0x000011c000147802 */ /* 0x000fe20000000f00 */
[----:B------:R-:W-:Y:S02]  /*1160*/  IMAD.MOV.U32 R7, RZ, RZ, 0x1 ;  /* 0x00000001ff077424 */ /* 0x000fe400078e00ff */
[----:B------:R-:W-:Y:S02]  /*1170*/  IMAD.MOV.U32 R21, RZ, RZ, 0x0 ;  /* 0x00000000ff157424 */ /* 0x000fe400078e00ff */
[----:B---3--:R-:W-:Y:S02]  /*1180*/  IMAD.U32 R4, RZ, RZ, UR4 ;  /* 0x00000004ff047e24 */ /* 0x008fe4000f8e00ff */
[----:B------:R-:W-:Y:S01]  /*1190*/  IMAD.U32 R5, RZ, RZ, UR5 ;  /* 0x00000005ff057e24 */ /* 0x000fe2000f8e00ff */
[----:B--2---:R2:W-:Y:S06]  /*11a0*/  STG.E.U8 desc[UR36][R24.64+0x1], R3 ;  /* 0x0000010318007986 */ /* 0x0045ec000c101124 */
[----:B012---:R-:W-:Y:S05]  /*11b0*/  CALL.REL.NOINC `($_Z9ticTacToePcPi$_Z6minmaxPcib) ;  /* 0x0000007400887944 */ /* 0x007fea0003c00000 */
[----:B------:R-:W-:Y:S01]  /*11c0*/  IMAD.MOV.U32 R12, RZ, RZ, 0x5f ;  /* 0x0000005fff0c7424 */ /* 0x000fe200078e00ff */
[CC--:B------:R-:W-:Y:S02]  /*11d0*/  ISETP.GT.AND P0, PT, R23.reuse, R4.reuse, PT ;  /* 0x000000041700720c */ /* 0x0c0fe40003f04270 */
[----:B------:R-:W-:Y:S02]  /*11e0*/  VIMNMX R23, PT, PT, R23, R4, PT ;  /* 0x0000000417177248 */ /* 0x000fe40003fe0100 */
[----:B------:R2:W-:Y:S01]  /*11f0*/  STG.E.U8 desc[UR36][R24.64+0x1], R12 ;  /* 0x0000010c18007986 */ /* 0x0005e2000c101124 */
[----:B------:R-:W-:-:S08]  /*1200*/  SEL R22, R22, 0x1, !P0 ;  /* 0x0000000116167807 */ /* 0x000fd00004000000 */
.L_x_31:
[----:B------:R-:W-:Y:S05]  /*1210*/  BSYNC.RECONVERGENT B6 ;  /* 0x0000000000067941 */ /* 0x000fea0003800200 */
.L_x_30:
[----:B------:R-:W3:Y:S02]  /*1220*/  LDG.E.U8 R0, desc[UR36][R24.64+0x2] ;  /* 0x0000022418007981 */ /* 0x000ee4000c1e1100 */
[----:B---3--:R-:W-:-:S13]  /*1230*/  ISETP.NE.AND P0, PT, R0, 0x5f, PT ;  /* 0x0000005f0000780c */ /* 0x008fda0003f05270 */
[----:B------:R-:W-:Y:S05]  /*1240*/  @P0 BRA `(.L_x_32) ;  /* 0x00000000003c0947 */ /* 0x000fea0003800000 */
[----:B------:R-:W3:Y:S01]  /*1250*/  LDC.U8 R3, c[0x3][0x1] ;  /* 0x00c00040ff037b82 */ /* 0x000ee20000000000 */
[----:B------:R-:W4:Y:S01]  /*1260*/  LDCU.64 UR4, c[0x0][0x380] ;  /* 0x00007000ff0477ac */ /* 0x000f220008000a00 */
[----:B------:R-:W-:Y:S01]  /*1270*/  IMAD.MOV.U32 R6, RZ, RZ, RZ ;  /* 0x000000ffff067224 */ /* 0x000fe200078e00ff */
[----:B------:R-:W-:Y:S01]  /*1280*/  MOV R20, 0x12f0 ;  /* 0x000012f000147802 */ /* 0x000fe20000000f00 */
[----:B------:R-:W-:Y:S02]  /*1290*/  IMAD.MOV.U32 R7, RZ, RZ, 0x1 ;  /* 0x00000001ff077424 */ /* 0x000fe400078e00ff */
[----:B------:R-:W-:Y:S02]  /*12a0*/  IMAD.MOV.U32 R21, RZ, RZ, 0x0 ;  /* 0x00000000ff157424 */ /* 0x000fe400078e00ff */
[----:B----4-:R-:W-:Y:S02]  /*12b0*/  IMAD.U32 R4, RZ, RZ, UR4 ;  /* 0x00000004ff047e24 */ /* 0x010fe4000f8e00ff */
[----:B------:R-:W-:Y:S01]  /*12c0*/  IMAD.U32 R5, RZ, RZ, UR5 ;  /* 0x00000005ff057e24 */ /* 0x000fe2000f8e00ff */
[----:B---3--:R3:W-:Y:S06]  /*12d0*/  STG.E.U8 desc[UR36][R24.64+0x2], R3 ;  /* 0x0000020318007986 */ /* 0x0087ec000c101124 */
[----:B0123--:R-:W-:Y:S05]  /*12e0*/  CALL.REL.NOINC `($_Z9ticTacToePcPi$_Z6minmaxPcib) ;  /* 0x00000074003c7944 */ /* 0x00ffea0003c00000 */
[----:B------:R-:W-:Y:S01]  /*12f0*/  IMAD.MOV.U32 R12, RZ, RZ, 0x5f ;  /* 0x0000005fff0c7424 */ /* 0x000fe200078e00ff */
[CC--:B------:R-:W-:Y:S02]  /*1300*/  ISETP.GT.AND P0, PT, R23.reuse, R4.reuse, PT ;  /* 0x000000041700720c */ /* 0x0c0fe40003f04270 */
[----:B------:R-:W-:Y:S02]  /*1310*/  VIMNMX R23, PT, PT, R23, R4, PT ;  /* 0x0000000417177248 */ /* 0x000fe40003fe0100 */
[----:B------:R3:W-:Y:S01]  /*1320*/  STG.E.U8 desc[UR36][R24.64+0x2], R12 ;  /* 0x0000020c18007986 */ /* 0x0007e2000c101124 */
[----:B------:R-:W-:-:S08]  /*1330*/  SEL R22, R22, 0x2, !P0 ;  /* 0x0000000216167807 */ /* 0x000fd00004000000 */
.L_x_32:
[----:B------:R-:W4:Y:S02]  /*1340*/  LDG.E.U8 R0, desc[UR36][R24.64+0x3] ;  /* 0x0000032418007981 */ /* 0x000f24000c1e1100 */
[----:B----4-:R-:W-:-:S13]  /*1350*/  ISETP.NE.AND P0, PT, R0, 0x5f, PT ;  /* 0x0000005f0000780c */ /* 0x010fda0003f05270 */
[----:B------:R-:W-:Y:S05]  /*1360*/  @P0 BRA `(.L_x_33) ;  /* 0x00000000003c0947 */ /* 0x000fea0003800000 */
[----:B------:R-:W4:Y:S01]  /*1370*/  LDC.U8 R3, c[0x3][0x1] ;  /* 0x00c00040ff037b82 */ /* 0x000f220000000000 */
[----:B------:R-:W5:Y:S01]  /*1380*/  LDCU.64 UR4, c[0x0][0x380] ;  /* 0x00007000ff0477ac */ /* 0x000f620008000a00 */
[----:B------:R-:W-:Y:S01]  /*1390*/  IMAD.MOV.U32 R6, RZ, RZ, RZ ;  /* 0x000000ffff067224 */ /* 0x000fe200078e00ff */
[----:B------:R-:W-:Y:S01]  /*13a0*/  MOV R20, 0x1410 ;  /* 0x0000141000147802 */ /* 0x000fe20000000f00 */
[----:B------:R-:W-:Y:S02]  /*13b0*/  IMAD.MOV.U32 R7, RZ, RZ, 0x1 ;  /* 0x00000001ff077424 */ /* 0x000fe400078e00ff */
[----:B------:R-:W-:Y:S02]  /*13c0*/  IMAD.MOV.U32 R21, RZ, RZ, 0x0 ;  /* 0x00000000ff157424 */ /* 0x000fe400078e00ff */
[----:B-----5:R-:W-:Y:S02]  /*13d0*/  IMAD.U32 R4, RZ, RZ, UR4 ;  /* 0x00000004ff047e24 */ /* 0x020fe4000f8e00ff */
[----:B------:R-:W-:Y:S01]  /*13e0*/  IMAD.U32 R5, RZ, RZ, UR5 ;  /* 0x00000005ff057e24 */ /* 0x000fe2000f8e00ff */
[----:B----4-:R4:W-:Y:S06]  /*13f0*/  STG.E.U8 desc[UR36][R24.64+0x3], R3 ;  /* 0x0000030318007986 */ /* 0x0109ec000c101124 */
[----:B01234-:R-:W-:Y:S05]  /*1400*/  CALL.REL.NOINC `($_Z9ticTacToePcPi$_Z6minmaxPcib) ;  /* 0x0000007000f47944 */ /* 0x01ffea0003c00000 */
[----:B------:R-:W-:Y:S01]  /*1410*/  IMAD.MOV.U32 R12, RZ, RZ, 0x5f ;  /* 0x0000005fff0c7424 */ /* 0x000fe200078e00ff */
[CC--:B------:R-:W-:Y:S02]  /*1420*/  ISETP.GT.AND P0, PT, R23.reuse, R4.reuse, PT ;  /* 0x000000041700720c */ /* 0x0c0fe40003f04270 */
[----:B------:R-:W-:Y:S02]  /*1430*/  VIMNMX R23, PT, PT, R23, R4, PT ;  /* 0x0000000417177248 */ /* 0x000fe40003fe0100 */
[----:B------:R4:W-:Y:S01]  /*1440*/  STG.E.U8 desc[UR36][R24.64+0x3], R12 ;  /* 0x0000030c18007986 */ /* 0x0009e2000c101124 */
[----:B------:R-:W-:-:S08]  /*1450*/  SEL R22, R22, 0x3, !P0 ;  /* 0x0000000316167807 */ /* 0x000fd00004000000 */
.L_x_33:
[----:B------:R-:W5:Y:S02]  /*1460*/  LDG.E.U8 R0, desc[UR36][R24.64+0x4] ;  /* 0x0000042418007981 */ /* 0x000f64000c1e1100 */
[----:B-----5:R-:W-:-:S13]  /*1470*/  ISETP.NE.AND P0, PT, R0, 0x5f, PT ;  /* 0x0000005f0000780c */ /* 0x020fda0003f05270 */
[----:B------:R-:W-:Y:S05]  /*1480*/  @P0 BRA `(.L_x_34) ;  /* 0x00000000003c0947 */ /* 0x000fea0003800000 */
[----:B------:R-:W5:Y:S01]  /*1490*/  LDC.U8 R3, c[0x3][0x1] ;  /* 0x00c00040ff037b82 */ /* 0x000f620000000000 */
[----:B------:R-:W0:Y:S01]  /*14a0*/  LDCU.64 UR4, c[0x0][0x380] ;  /* 0x00007000ff0477ac */ /* 0x000e220008000a00 */
[----:B------:R-:W-:Y:S01]  /*14b0*/  IMAD.MOV.U32 R6, RZ, RZ, RZ ;  /* 0x000000ffff067224 */ /* 0x000fe200078e00ff */
[----:B------:R-:W-:Y:S01]  /*14c0*/  MOV R20, 0x1530 ;  /* 0x0000153000147802 */ /* 0x000fe20000000f00 */
[----:B------:R-:W-:Y:S02]  /*14d0*/  IMAD.MOV.U32 R7, RZ, RZ, 0x1 ;  /* 0x00000001ff077424 */ /* 0x000fe400078e00ff */
[----:B------:R-:W-:Y:S02]  /*14e0*/  IMAD.MOV.U32 R21, RZ, RZ, 0x0 ;  /* 0x00000000ff157424 */ /* 0x000fe400078e00ff */
[----:B0-----:R-:W-:Y:S02]  /*14f0*/  IMAD.U32 R4, RZ, RZ, UR4 ;  /* 0x00000004ff047e24 */ /* 0x001fe4000f8e00ff */
[----:B------:R-:W-:Y:S01]  /*1500*/  IMAD.U32 R5, RZ, RZ, UR5 ;  /* 0x00000005ff057e24 */ /* 0x000fe2000f8e00ff */
[----:B-----5:R0:W-:Y:S06]  /*1510*/  STG.E.U8 desc[UR36][R24.64+0x4], R3 ;  /* 0x0000040318007986 */ /* 0x0201ec000c101124 */
[----:B01234-:R-:W-:Y:S05]  /*1520*/  CALL.REL.NOINC `($_Z9ticTacToePcPi$_Z6minmaxPcib) ;  /* 0x0000007000ac7944 */ /* 0x01ffea0003c00000 */
[----:B------:R-:W-:Y:S01]  /*1530*/  IMAD.MOV.U32 R12, RZ, RZ, 0x5f ;  /* 0x0000005fff0c7424 */ /* 0x000fe200078e00ff */
[CC--:B------:R-:W-:Y:S02]  /*1540*/  ISETP.GT.AND P0, PT, R23.reuse, R4.reuse, PT ;  /* 0x000000041700720c */ /* 0x0c0fe40003f04270 */
[----:B------:R-:W-:Y:S02]  /*1550*/  VIMNMX R23, PT, PT, R23, R4, PT ;  /* 0x0000000417177248 */ /* 0x000fe40003fe0100 */
[----:B------:R0:W-:Y:S01]  /*1560*/  STG.E.U8 desc[UR36][R24.64+0x4], R12 ;  /* 0x0000040c18007986 */ /* 0x0001e2000c101124 */
[----:B------:R-:W-:-:S08]  /*1570*/  SEL R22, R22, 0x4, !P0 ;  /* 0x0000000416167807 */ /* 0x000fd00004000000 */
.L_x_34:
        /* <DEDUP_REMOVED lines=18> */
.L_x_35:
        /* <DEDUP_REMOVED lines=18> */
.L_x_36:
        /* <DEDUP_REMOVED lines=18> */
.L_x_37:
        /* <DEDUP_REMOVED lines=13> */
[----:B------:R-:W0:Y:S01]  /*19b0*/  LDC.64 R6, c[0x0][0x380] ;  /* 0x0000e000ff067b82 */ /* 0x000e220000000a00 */
[----:B------:R-:W-:Y:S01]  /*19c0*/  IMAD.MOV.U32 R3, RZ, RZ, 0x5f ;  /* 0x0000005fff037424 */ /* 0x000fe200078e00ff */
[----:B------:R-:W-:-:S04]  /*19d0*/  ISETP.GT.AND P0, PT, R23, R4, PT ;  /* 0x000000041700720c */ /* 0x000fc80003f04270 */
[----:B------:R-:W-:Y:S01]  /*19e0*/  SEL R22, R22, 0x8, !P0 ;  /* 0x0000000816167807 */ /* 0x000fe20004000000 */
[----:B0-----:R0:W-:Y:S08]  /*19f0*/  STG.E.U8 desc[UR36][R6.64+0x8], R3 ;  /* 0x0000080306007986 */ /* 0x0011f0000c101124 */
.L_x_28:
[----:B------:R-:W-:Y:S05]  /*1a00*/  BSYNC.RECONVERGENT B7 ;  /* 0x0000000000077941 */ /* 0x000fea0003800200 */
.L_x_17:
[----:B------:R-:W-:Y:S01]  /*1a10*/  ISETP.NE.AND P0, PT, R19, RZ, PT ;  /* 0x000000ff1300720c */ /* 0x000fe20003f05270 */
[----:B------:R-:W5:Y:S01]  /*1a20*/  LDCU.64 UR4, c[0x0][0x380] ;  /* 0x00007000ff0477ac */ /* 0x000f620008000a00 */
[----:B------:R-:W-:Y:S02]  /*1a30*/  MOV R19, 0x0 ;  /* 0x0000000000137802 */ /* 0x000fe40000000f00 */
[----:B0-----:R-:W-:Y:S02]  /*1a40*/  CS2R R6, SRZ ;  /* 0x0000000000067805 */ /* 0x001fe4000001ff00 */
[----:B------:R0:W0:Y:S08]  /*1a50*/  LDC.64 R8, c[0x4][R19] ;  /* 0x0100000013087b82 */ /* 0x0000300000000a00 */
[----:B------:R-:W1:Y:S01]  /*1a60*/  @!P0 LDC.U8 R3, c[0x3][0x1] ;  /* 0x00c00040ff038b82 */ /* 0x000e620000000000 */
[----:B-----5:R-:W-:-:S04]  /*1a70*/  IADD3 R10, P1, PT, R22, UR4, RZ ;  /* 0x00000004160a7c10 */ /* 0x020fc8000ff3e0ff */
[----:B------:R-:W-:Y:S01]  /*1a80*/  LEA.HI.X.SX32 R11, R22, UR5, 0x1, P1 ;  /* 0x00000005160b7c11 */ /* 0x000fe200088f0eff */
[----:B------:R-:W5:Y:S04]  /*1a90*/  LDCU.64 UR4, c[0x4][0x8] ;  /* 0x01000100ff0477ac */ /* 0x000f680008000a00 */
[----:B------:R0:W-:Y:S04]  /*1aa0*/  @P0 STG.E.U8 desc[UR36][R10.64], R2 ;  /* 0x000000020a000986 */ /* 0x0001e8000c101124 */
[----:B-1----:R1:W-:Y:S01]  /*1ab0*/  @!P0 STG.E.U8 desc[UR36][R10.64], R3 ;  /* 0x000000030a008986 */ /* 0x0023e2000c101124 */
[----:B-----5:R-:W-:-:S02]  /*1ac0*/  IMAD.U32 R4, RZ, RZ, UR4 ;  /* 0x00000004ff047e24 */ /* 0x020fc4000f8e00ff */
[----:B0-----:R-:W-:-:S07]  /*1ad0*/  IMAD.U32 R5, RZ, RZ, UR5 ;  /* 0x00000005ff057e24 */ /* 0x001fce000f8e00ff */
[----:B------:R-:W-:-:S07]  /*1ae0*/  LEPC R20, `(.L_x_38) ;  /* 0x000000001014794e */ /* 0x000fce0000000000 */
[----:B-1234-:R-:W-:Y:S05]  /*1af0*/  CALL.ABS.NOINC R8 ;  /* 0x0000000008007343 */ /* 0x01efea0003c00000 */
.L_x_38:
[----:B------:R0:W1:Y:S01]  /*1b00*/  LDC.64 R8, c[0x4][R19] ;  /* 0x0100000013087b82 */ /* 0x0000620000000a00 */
[----:B------:R-:W2:Y:S01]  /*1b10*/  LDCU.64 UR4, c[0x4][0x10] ;  /* 0x01000200ff0477ac */ /* 0x000ea20008000a00 */
[----:B------:R-:W-:Y:S01]  /*1b20*/  CS2R R6, SRZ ;  /* 0x0000000000067805 */ /* 0x000fe2000001ff00 */
[----:B--2---:R-:W-:Y:S02]  /*1b30*/  IMAD.U32 R4, RZ, RZ, UR4 ;  /* 0x00000004ff047e24 */ /* 0x004fe4000f8e00ff */
[----:B0-----:R-:W-:-:S07]  /*1b40*/  IMAD.U32 R5, RZ, RZ, UR5 ;  /* 0x00000005ff057e24 */ /* 0x001fce000f8e00ff */
[----:B------:R-:W-:-:S07]  /*1b50*/  LEPC R20, `(.L_x_39) ;  /* 0x000000001014794e */ /* 0x000fce0000000000 */
[----:B-1----:R-:W-:Y:S05]  /*1b60*/  CALL.ABS.NOINC R8 ;  /* 0x0000000008007343 */ /* 0x002fea0003c00000 */
.L_x_39:
[----:B------:R-:W0:Y:S01]  /*1b70*/  LDC.64 R10, c[0x0][0x380] ;  /* 0x0000e000ff0a7b82 */ /* 0x000e220000000a00 */
[----:B------:R-:W1:Y:S01]  /*1b80*/  LDCU.64 UR4, c[0x4][0x18] ;  /* 0x01000300ff0477ac */ /* 0x000e620008000a00 */
[----:B0-----:R-:W2:Y:S04]  /*1b90*/  LDG.E.S8 R8, desc[UR36][R10.64] ;  /* 0x000000240a087981 */ /* 0x001ea8000c1e1300 */
[----:B------:R-:W2:Y:S04]  /*1ba0*/  LDG.E.S8 R9, desc[UR36][R10.64+0x1] ;  /* 0x000001240a097981 */ /* 0x000ea8000c1e1300 */
[----:B------:R-:W3:Y:S01]  /*1bb0*/  LDG.E.S8 R0, desc[UR36][R10.64+0x2] ;  /* 0x000002240a007981 */ /* 0x000ee2000c1e1300 */
[----:B------:R0:W4:Y:S01]  /*1bc0*/  LDC.64 R12, c[0x4][R19] ;  /* 0x01000000130c7b82 */ /* 0x0001220000000a00 */
[----:B-1----:R-:W-:-:S02]  /*1bd0*/  IMAD.U32 R4, RZ, RZ, UR4 ;  /* 0x00000004ff047e24 */ /* 0x002fc4000f8e00ff */
[----:B------:R-:W-:Y:S02]  /*1be0*/  IMAD.U32 R5, RZ, RZ, UR5 ;  /* 0x00000005ff057e24 */ /* 0x000fe4000f8e00ff */
[----:B------:R-:W-:Y:S02]  /*1bf0*/  IMAD.MOV.U32 R6, RZ, RZ, R17 ;  /* 0x000000ffff067224 */ /* 0x000fe400078e0011 */
[----:B------:R-:W-:Y:S01]  /*1c00*/  IMAD.MOV.U32 R7, RZ, RZ, R16 ;  /* 0x000000ffff077224 */ /* 0x000fe200078e0010 */
[----:B--2---:R0:W-:Y:S04]  /*1c10*/  STL.64 [R1], R8 ;  /* 0x0000000801007387 */ /* 0x0041e80000100a00 */
[----:B---34-:R0:W-:Y:S02]  /*1c20*/  STL [R1+0x8], R0 ;  /* 0x0000080001007387 */ /* 0x0181e40000100800 */
[----:B------:R-:W-:-:S07]  /*1c30*/  LEPC R20, `(.L_x_40) ;  /* 0x000000001014794e */ /* 0x000fce0000000000 */
[----:B0-----:R-:W-:Y:S05]  /*1c40*/  CALL.ABS.NOINC R12 ;  /* 0x000000000c007343 */ /* 0x001fea0003c00000 */
.L_x_40:
[----:B------:R0:W1:Y:S01]  /*1c50*/  LDC.64 R8, c[0x4][R19] ;  /* 0x0100000013087b82 */ /* 0x0000620000000a00 */
[----:B------:R-:W2:Y:S01]  /*1c60*/  LDCU.64 UR4, c[0x4][0x20] ;  /* 0x01000400ff0477ac */ /* 0x000ea20008000a00 */
[----:B------:R-:W-:Y:S01]  /*1c70*/  CS2R R6, SRZ ;  /* 0x0000000000067805 */ /* 0x000fe2000001ff00 */
[----:B--2---:R-:W-:Y:S02]  /*1c80*/  IMAD.U32 R4, RZ, RZ, UR4 ;  /* 0x00000004ff047e24 */ /* 0x004fe4000f8e00ff */
[----:B0-----:R-:W-:-:S07]  /*1c90*/  IMAD.U32 R5, RZ, RZ, UR5 ;  /* 0x00000005ff057e24 */ /* 0x001fce000f8e00ff */
[----:B------:R-:W-:-:S07]  /*1ca0*/  LEPC R20, `(.L_x_41) ;  /* 0x000000001014794e */ /* 0x000fce0000000000 */
[----:B-1----:R-:W-:Y:S05]  /*1cb0*/  CALL.ABS.NOINC R8 ;  /* 0x0000000008007343 */ /* 0x002fea0003c00000 */
.L_x_41:
[----:B------:R0:W1:Y:S01]  /*1cc0*/  LDC.64 R8, c[0x4][R19] ;  /* 0x0100000013087b82 */ /* 0x0000620000000a00 */
[----:B------:R-:W2:Y:S01]  /*1cd0*/  LDCU.64 UR4, c[0x4][0x10] ;  /* 0x01000200ff0477ac */ /* 0x000ea20008000a00 */
[----:B------:R-:W-:Y:S01]  /*1ce0*/  CS2R R6, SRZ ;  /* 0x0000000000067805 */ /* 0x000fe2000001ff00 */
[----:B--2---:R-:W-:Y:S02]  /*1cf0*/  IMAD.U32 R4, RZ, RZ, UR4 ;  /* 0x00000004ff047e24 */ /* 0x004fe4000f8e00ff */
[----:B0-----:R-:W-:-:S07]  /*1d00*/  IMAD.U32 R5, RZ, RZ, UR5 ;  /* 0x00000005ff057e24 */ /* 0x001fce000f8e00ff */
[----:B------:R-:W-:-:S07]  /*1d10*/  LEPC R20, `(.L_x_42) ;  /* 0x000000001014794e */ /* 0x000fce0000000000 */
[----:B-1----:R-:W-:Y:S05]  /*1d20*/  CALL.ABS.NOINC R8 ;  /* 0x0000000008007343 */ /* 0x002fea0003c00000 */
.L_x_42:
        /* <DEDUP_REMOVED lines=14> */
.L_x_43:
[----:B------:R0:W1:Y:S01]  /*1e10*/  LDC.64 R8, c[0x4][R19] ;  /* 0x0100000013087b82 */ /* 0x0000620000000a00 */
[----:B------:R-:W2:Y:S01]  /*1e20*/  LDCU.64 UR4, c[0x4][0x20] ;  /* 0x01000400ff0477ac */ /* 0x000ea20008000a00 */
[----:B------:R-:W-:Y:S01]  /*1e30*/  CS2R R6, SRZ ;  /* 0x0000000000067805 */ /* 0x000fe2000001ff00 */
[----:B--2---:R-:W-:Y:S02]  /*1e40*/  IMAD.U32 R4, RZ, RZ, UR4 ;  /* 0x00000004ff047e24 */ /* 0x004fe4000f8e00ff */
[----:B0-----:R-:W-:-:S07]  /*1e50*/  IMAD.U32 R5, RZ, RZ, UR5 ;  /* 0x00000005ff057e24 */ /* 0x001fce000f8e00ff */
[----:B------:R-:W-:-:S07]  /*1e60*/  LEPC R20, `(.L_x_44) ;  /* 0x000000001014794e */ /* 0x000fce0000000000 */
[----:B-1----:R-:W-:Y:S05]  /*1e70*/  CALL.ABS.NOINC R8 ;  /* 0x0000000008007343 */ /* 0x002fea0003c00000 */
.L_x_44:
[----:B------:R0:W1:Y:S01]  /*1e80*/  LDC.64 R8, c[0x4][R19] ;  /* 0x0100000013087b82 */ /* 0x0000620000000a00 */
[----:B------:R-:W2:Y:S01]  /*1e90*/  LDCU.64 UR4, c[0x4][0x10] ;  /* 0x01000200ff0477ac */ /* 0x000ea20008000a00 */
[----:B------:R-:W-:Y:S01]  /*1ea0*/  CS2R R6, SRZ ;  /* 0x0000000000067805 */ /* 0x000fe2000001ff00 */
[----:B--2---:R-:W-:Y:S02]  /*1eb0*/  IMAD.U32 R4, RZ, RZ, UR4 ;  /* 0x00000004ff047e24 */ /* 0x004fe4000f8e00ff */
[----:B0-----:R-:W-:-:S07]  /*1ec0*/  IMAD.U32 R5, RZ, RZ, UR5 ;  /* 0x00000005ff057e24 */ /* 0x001fce000f8e00ff */
[----:B------:R-:W-:-:S07]  /*1ed0*/  LEPC R20, `(.L_x_45) ;  /* 0x000000001014794e */ /* 0x000fce0000000000 */
[----:B-1----:R-:W-:Y:S05]  /*1ee0*/  CALL.ABS.NOINC R8 ;  /* 0x0000000008007343 */ /* 0x002fea0003c00000 */
.L_x_45:
        /* <DEDUP_REMOVED lines=14> */
.L_x_46:
[----:B------:R0:W1:Y:S01]  /*1fd0*/  LDC.64 R8, c[0x4][R19] ;  /* 0x0100000013087b82 */ /* 0x0000620000000a00 */
[----:B------:R-:W2:Y:S01]  /*1fe0*/  LDCU.64 UR4, c[0x4][0x10] ;  /* 0x01000200ff0477ac */ /* 0x000ea20008000a00 */
[----:B------:R-:W-:Y:S01]  /*1ff0*/  CS2R R6, SRZ ;  /* 0x0000000000067805 */ /* 0x000fe2000001ff00 */
[----:B--2---:R-:W-:Y:S02]  /*2000*/  IMAD.U32 R4, RZ, RZ, UR4 ;  /* 0x00000004ff047e24 */ /* 0x004fe4000f8e00ff */
[----:B0-----:R-:W-:-:S07]  /*2010*/  IMAD.U32 R5, RZ, RZ, UR5 ;  /* 0x00000005ff057e24 */ /* 0x001fce000f8e00ff */
[----:B------:R-:W-:-:S07]  /*2020*/  LEPC R20, `(.L_x_47) ;  /* 0x000000001014794e */ /* 0x000fce0000000000 */
[----:B-1----:R-:W-:Y:S05]  /*2030*/  CALL.ABS.NOINC R8 ;  /* 0x0000000008007343 */ /* 0x002fea0003c00000 */
.L_x_47:
[----:B------:R-:W-:Y:S01]  /*2040*/  LOP3.LUT R18, R18, 0x1, RZ, 0x3c, !PT ;  /* 0x0000000112127812 */ /* 0x000fe200078e3cff */
[----:B------:R-:W-:Y:S06]  /*2050*/  BRA `(.L_x_48) ;  /* 0xffffffe000907947 */ /* 0x000fec000383ffff */
.L_x_15:
[----:B0-----:R-:W-:-:S04]  /*2060*/  PRMT R0, R2, 0x9910, RZ ;  /* 0x0000991002007816 */ /* 0x001fc800000000ff */
[----:B------:R-:W-:-:S13]  /*2070*/  ISETP.NE.AND P0, PT, R5, R0, PT ;  /* 0x000000000500720c */ /* 0x000fda0003f05270 */
[----:B------:R-:W-:Y:S05]  /*2080*/  @P0 BRA `(.L_x_49) ;  /* 0x0000000400980947 */ /* 0x000fea0003800000 */
[----:B------:R-:W-:Y:S01]  /*2090*/  MOV R2, 0x0 ;  /* 0x0000000000027802 */ /* 0x000fe20000000f00 */
[----:B------:R-:W0:Y:S01]  /*20a0*/  LDCU.64 UR4, c[0x4][0x8] ;  /* 0x01000100ff0477ac */ /* 0x000e220008000a00 */
[----:B------:R-:W-:Y:S02]  /*20b0*/  IADD3 R17, P0, PT, R17, 0x10, RZ ;  /* 0x0000001011117810 */ /* 0x000fe40007f1e0ff */
[----:B------:R-:W-:Y:S01]  /*20c0*/  CS2R R6, SRZ ;  /* 0x0000000000067805 */ /* 0x000fe2000001ff00 */
[----:B------:R1:W2:Y:S02]  /*20d0*/  LDC.64 R8, c[0x4][R2] ;  /* 0x0100000002087b82 */ /* 0x0002a40000000a00 */
[----:B------:R-:W-:Y:S02]  /*20e0*/  IMAD.X R16, RZ, RZ, R16, P0 ;  /* 0x000000ffff107224 */ /* 0x000fe400000e0610 */
[----:B0-----:R-:W-:Y:S02]  /*20f0*/  IMAD.U32 R4, RZ, RZ, UR4 ;  /* 0x00000004ff047e24 */ /* 0x001fe4000f8e00ff */
[----:B-1----:R-:W-:-:S07]  /*2100*/  IMAD.U32 R5, RZ, RZ, UR5 ;  /* 0x00000005ff057e24 */ /* 0x002fce000f8e00ff */
[----:B------:R-:W-:-:S07]  /*2110*/  LEPC R20, `(.L_x_50) ;  /* 0x000000001014794e */ /* 0x000fce0000000000 */
[----:B--2---:R-:W-:Y:S05]  /*2120*/  CALL.ABS.NOINC R8 ;  /* 0x0000000008007343 */ /* 0x004fea0003c00000 */
.L_x_50:
[----:B------:R0:W1:Y:S01]  /*2130*/  LDC.64 R8, c[0x4][R2] ;  /* 0x0100000002087b82 */ /* 0x0000620000000a00 */
[----:B------:R-:W2:Y:S01]  /*2140*/  LDCU.64 UR4, c[0x4][0x10] ;  /* 0x01000200ff0477ac */ /* 0x000ea20008000a00 */
[----:B------:R-:W-:Y:S01]  /*2150*/  CS2R R6, SRZ ;  /* 0x0000000000067805 */ /* 0x000fe2000001ff00 */
[----:B--2---:R-:W-:Y:S02]  /*2160*/  IMAD.U32 R4, RZ, RZ, UR4 ;  /* 0x00000004ff047e24 */ /* 0x004fe4000f8e00ff */
[----:B0-----:R-:W-:-:S07]  /*2170*/  IMAD.U32 R5, RZ, RZ, UR5 ;  /* 0x00000005ff057e24 */ /* 0x001fce000f8e00ff */
[----:B------:R-:W-:-:S07]  /*2180*/  LEPC R20, `(.L_x_51) ;  /* 0x000000001014794e */ /* 0x000fce0000000000 */
[----:B-1----:R-:W-:Y:S05]  /*2190*/  CALL.ABS.NOINC R8 ;  /* 0x0000000008007343 */ /* 0x002fea0003c00000 */
.L_x_51:
        /* <DEDUP_REMOVED lines=10> */
[----:B--2---:R0:W-:Y:S04]  /*2240*/  STL.64 [R1+0x10], R8 ;  /* 0x0000100801007387 */ /* 0x0041e80000100a00 */
[----:B---34-:R0:W-:Y:S02]  /*2250*/  STL [R1+0x18], R0 ;  /* 0x0000180001007387 */ /* 0x0181e40000100800 */
[----:B------:R-:W-:-:S07]  /*2260*/  LEPC R20, `(.L_x_52) ;  /* 0x000000001014794e */ /* 0x000fce0000000000 */
[----:B0-----:R-:W-:Y:S05]  /*2270*/  CALL.ABS.NOINC R12 ;  /* 0x000000000c007343 */ /* 0x001fea0003c00000 */
.L_x_52:
[----:B------:R0:W1:Y:S01]  /*2280*/  LDC.64 R8, c[0x4][R2] ;  /* 0x0100000002087b82 */ /* 0x0000620000000a00 */
[----:B------:R-:W2:Y:S01]  /*2290*/  LDCU.64 UR4, c[0x4][0x20] ;  /* 0x01000400ff0477ac */ /* 0x000ea20008000a00 */
[----:B------:R-:W-:Y:S01]  /*22a0*/  CS2R R6, SRZ ;  /* 0x0000000000067805 */ /* 0x000fe2000001ff00 */
[----:B--2---:R-:W-:Y:S02]  /*22b0*/  IMAD.U32 R4, RZ, RZ, UR4 ;  /* 0x00000004ff047e24 */ /* 0x004fe4000f8e00ff */
[----:B0-----:R-:W-:-:S07]  /*22c0*/  IMAD.U32 R5, RZ, RZ, UR5 ;  /* 0x00000005ff057e24 */ /* 0x001fce000f8e00ff */
[----:B------:R-:W-:-:S07]  /*22d0*/  LEPC R20, `(.L_x_53) ;  /* 0x000000001014794e */ /* 0x000fce0000000000 */
[----:B-1----:R-:W-:Y:S05]  /*22e0*/  CALL.ABS.NOINC R8 ;  /* 0x0000000008007343 */ /* 0x002fea0003c00000 */
.L_x_53:
[----:B------:R0:W1:Y:S01]  /*22f0*/  LDC.64 R8, c[0x4][R2] ;  /* 0x0100000002087b82 */ /* 0x0000620000000a00 */
[----:B------:R-:W2:Y:S01]  /*2300*/  LDCU.64 UR4, c[0x4][0x10] ;  /* 0x01000200ff0477ac */ /* 0x000ea20008000a00 */
[----:B------:R-:W-:Y:S01]  /*2310*/  CS2R R6, SRZ ;  /* 0x0000000000067805 */ /* 0x000fe2000001ff00 */
[----:B--2---:R-:W-:Y:S02]  /*2320*/  IMAD.U32 R4, RZ, RZ, UR4 ;  /* 0x00000004ff047e24 */ /* 0x004fe4000f8e00ff */
[----:B0-----:R-:W-:-:S07]  /*2330*/  IMAD.U32 R5, RZ, RZ, UR5 ;  /* 0x00000005ff057e24 */ /* 0x001fce000f8e00ff */
[----:B------:R-:W-:-:S07]  /*2340*/  LEPC R20, `(.L_x_54) ;  /* 0x000000001014794e */ /* 0x000fce0000000000 */
[----:B-1----:R-:W-:Y:S05]  /*2350*/  CALL.ABS.NOINC R8 ;  /* 0x0000000008007343 */ /* 0x002fea0003c00000 */
.L_x_54:
        /* <DEDUP_REMOVED lines=14> */
.L_x_55:
[----:B------:R0:W1:Y:S01]  /*2440*/  LDC.64 R8, c[0x4][R2] ;  /* 0x0100000002087b82 */ /* 0x0000620000000a00 */
[----:B------:R-:W2:Y:S01]  /*2450*/  LDCU.64 UR4, c[0x4][0x20] ;  /* 0x01000400ff0477ac */ /* 0x000ea20008000a00 */
[----:B------:R-:W-:Y:S01]  /*2460*/  CS2R R6, SRZ ;  /* 0x0000000000067805 */ /* 0x000fe2000001ff00 */
[----:B--2---:R-:W-:Y:S02]  /*2470*/  IMAD.U32 R4, RZ, RZ, UR4 ;  /* 0x00000004ff047e24 */ /* 0x004fe4000f8e00ff */
[----:B0-----:R-:W-:-:S07]  /*2480*/  IMAD.U32 R5, RZ, RZ, UR5 ;  /* 0x00000005ff057e24 */ /* 0x001fce000f8e00ff */
[----:B------:R-:W-:-:S07]  /*2490*/  LEPC R20, `(.L_x_56) ;  /* 0x000000001014794e */ /* 0x000fce0000000000 */
[----:B-1----:R-:W-:Y:S05]  /*24a0*/  CALL.ABS.NOINC R8 ;  /* 0x0000000008007343 */ /* 0x002fea0003c00000 */
.L_x_56:
[----:B------:R0:W1:Y:S01]  /*24b0*/  LDC.64 R8, c[0x4][R2] ;  /* 0x0100000002087b82 */ /* 0x0000620000000a00 */
[----:B------:R-:W2:Y:S01]  /*24c0*/  LDCU.64 UR4, c[0x4][0x10] ;  /* 0x01000200ff0477ac */ /* 0x000ea20008000a00 */
[----:B------:R-:W-:Y:S01]  /*24d0*/  CS2R R6, SRZ ;  /* 0x0000000000067805 */ /* 0x000fe2000001ff00 */
[----:B--2---:R-:W-:Y:S02]  /*24e0*/  IMAD.U32 R4, RZ, RZ, UR4 ;  /* 0x00000004ff047e24 */ /* 0x004fe4000f8e00ff */
[----:B0-----:R-:W-:-:S07]  /*24f0*/  IMAD.U32 R5, RZ, RZ, UR5 ;  /* 0x00000005ff057e24 */ /* 0x001fce000f8e00ff */
[----:B------:R-:W-:-:S07]  /*2500*/  LEPC R20, `(.L_x_57) ;  /* 0x000000001014794e */ /* 0x000fce0000000000 */
[----:B-1----:R-:W-:Y:S05]  /*2510*/  CALL.ABS.NOINC R8 ;  /* 0x0000000008007343 */ /* 0x002fea0003c00000 */
.L_x_57:
        /* <DEDUP_REMOVED lines=14> */
.L_x_58:
[----:B------:R0:W1:Y:S01]  /*2600*/  LDC.64 R8, c[0x4][R2] ;  /* 0x0100000002087b82 */ /* 0x0000620000000a00 */
[----:B------:R-:W2:Y:S01]  /*2610*/  LDCU.64 UR4, c[0x4][0x10] ;  /* 0x01000200ff0477ac */ /* 0x000ea20008000a00 */
[----:B------:R-:W-:Y:S01]  /*2620*/  CS2R R6, SRZ ;  /* 0x0000000000067805 */ /* 0x000fe2000001ff00 */
[----:B--2---:R-:W-:Y:S02]  /*2630*/  IMAD.U32 R4, RZ, RZ, UR4 ;  /* 0x00000004ff047e24 */ /* 0x004fe4000f8e00ff */
[----:B0-----:R-:W-:-:S07]  /*2640*/  IMAD.U32 R5, RZ, RZ, UR5 ;  /* 0x00000005ff057e24 */ /* 0x001fce000f8e00ff */
[----:B------:R-:W-:-:S07]  /*2650*/  LEPC R20, `(.L_x_59) ;  /* 0x000000001014794e */ /* 0x000fce0000000000 */
[----:B-1----:R-:W-:Y:S05]  /*2660*/  CALL.ABS.NOINC R8 ;  /* 0x0000000008007343 */ /* 0x002fea0003c00000 */
.L_x_59:
[----:B------:R-:W0:Y:S01]  /*2670*/  LDC.64 R2, c[0x4][R2] ;  /* 0x0100000002027b82 */ /* 0x000e220000000a00 */
[----:B------:R-:W1:Y:S01]  /*2680*/  LDCU.64 UR4, c[0x4][0x28] ;  /* 0x01000500ff0477ac */ /* 0x000e620008000a00 */
[----:B------:R-:W-:Y:S01]  /*2690*/  CS2R R6, SRZ ;  /* 0x0000000000067805 */ /* 0x000fe2000001ff00 */
[----:B-1----:R-:W-:Y:S02]  /*26a0*/  IMAD.U32 R4, RZ, RZ, UR4 ;  /* 0x00000004ff047e24 */ /* 0x002fe4000f8e00ff */
[----:B------:R-:W-:-:S07]  /*26b0*/  IMAD.U32 R5, RZ, RZ, UR5 ;  /* 0x00000005ff057e24 */ /* 0x000fce000f8e00ff */
[----:B------:R-:W-:-:S07]  /*26c0*/  LEPC R20, `(.L_x_60) ;  /* 0x000000001014794e */ /* 0x000fce0000000000 */
[----:B0-----:R-:W-:Y:S05]  /*26d0*/  CALL.ABS.NOINC R2 ;  /* 0x0000000002007343 */ /* 0x001fea0003c00000 */
.L_x_60:
[----:B------:R-:W-:Y:S05]  /*26e0*/  EXIT ;  /* 0x000000000000794d */ /* 0x000fea0003800000 */
.L_x_49:
        /* <DEDUP_REMOVED lines=10> */
.L_x_61:
[----:B------:R0:W1:Y:S01]  /*2790*/  LDC.64 R8, c[0x4][R2] ;  /* 0x0100000002087b82 */ /* 0x0000620000000a00 */
[----:B------:R-:W2:Y:S01]  /*27a0*/  LDCU.64 UR4, c[0x4][0x10] ;  /* 0x01000200ff0477ac */ /* 0x000ea20008000a00 */
[----:B------:R-:W-:Y:S01]  /*27b0*/  CS2R R6, SRZ ;  /* 0x0000000000067805 */ /* 0x000fe2000001ff00 */
[----:B--2---:R-:W-:Y:S02]  /*27c0*/  IMAD.U32 R4, RZ, RZ, UR4 ;  /* 0x00000004ff047e24 */ /* 0x004fe4000f8e00ff */
[----:B0-----:R-:W-:-:S07]  /*27d0*/  IMAD.U32 R5, RZ, RZ, UR5 ;  /* 0x00000005ff057e24 */ /* 0x001fce000f8e00ff */
[----:B------:R-:W-:-:S07]  /*27e0*/  LEPC R20, `(.L_x_62) ;  /* 0x000000001014794e */ /* 0x000fce0000000000 */
[----:B-1----:R-:W-:Y:S05]  /*27f0*/  CALL.ABS.NOINC R8 ;  /* 0x0000000008007343 */ /* 0x002fea0003c00000 */
.L_x_62:
        /* <DEDUP_REMOVED lines=14> */
.L_x_63:
[----:B------:R0:W1:Y:S01]  /*28e0*/  LDC.64 R8, c[0x4][R2] ;  /* 0x0100000002087b82 */ /* 0x0000620000000a00 */
[----:B------:R-:W2:Y:S01]  /*28f0*/  LDCU.64 UR4, c[0x4][0x20] ;  /* 0x01000400ff0477ac */ /* 0x000ea20008000a00 */
[----:B------:R-:W-:Y:S01]  /*2900*/  CS2R R6, SRZ ;  /* 0x0000000000067805 */ /* 0x000fe2000001ff00 */
[----:B--2---:R-:W-:Y:S02]  /*2910*/  IMAD.U32 R4, RZ, RZ, UR4 ;  /* 0x00000004ff047e24 */ /* 0x004fe4000f8e00ff */
[----:B0-----:R-:W-:-:S07]  /*2920*/  IMAD.U32 R5, RZ, RZ, UR5 ;  /* 0x00000005ff057e24 */ /* 0x001fce000f8e00ff */
[----:B------:R-:W-:-:S07]  /*2930*/  LEPC R20, `(.L_x_64) ;  /* 0x000000001014794e */ /* 0x000fce0000000000 */
[----:B-1----:R-:W-:Y:S05]  /*2940*/  CALL.ABS.NOINC R8 ;  /* 0x0000000008007343 */ /* 0x002fea0003c00000 */
.L_x_64:
[----:B------:R0:W1:Y:S01]  /*2950*/  LDC.64 R8, c[0x4][R2] ;  /* 0x0100000002087b82 */ /* 0x0000620000000a00 */
[----:B------:R-:W2:Y:S01]  /*2960*/  LDCU.64 UR4, c[0x4][0x10] ;  /* 0x01000200ff0477ac */ /* 0x000ea20008000a00 */
[----:B------:R-:W-:Y:S01]  /*2970*/  CS2R R6, SRZ ;  /* 0x0000000000067805 */ /* 0x000fe2000001ff00 */
[----:B--2---:R-:W-:Y:S02]  /*2980*/  IMAD.U32 R4, RZ, RZ, UR4 ;  /* 0x00000004ff047e24 */ /* 0x004fe4000f8e00ff */
[----:B0-----:R-:W-:-:S07]  /*2990*/  IMAD.U32 R5, RZ, RZ, UR5 ;  /* 0x00000005ff057e24 */ /* 0x001fce000f8e00ff */
[----:B------:R-:W-:-:S07]  /*29a0*/  LEPC R20, `(.L_x_65) ;  /* 0x000000001014794e */ /* 0x000fce0000000000 */
[----:B-1----:R-:W-:Y:S05]  /*29b0*/  CALL.ABS.NOINC R8 ;  /* 0x0000000008007343 */ /* 0x002fea0003c00000 */
.L_x_65:
        /* <DEDUP_REMOVED lines=14> */
.L_x_66:
[----:B------:R0:W1:Y:S01]  /*2aa0*/  LDC.64 R8, c[0x4][R2] ;  /* 0x0100000002087b82 */ /* 0x0000620000000a00 */
[----:B------:R-:W2:Y:S01]  /*2ab0*/  LDCU.64 UR4, c[0x4][0x20] ;  /* 0x01000400ff0477ac */ /* 0x000ea20008000a00 */
[----:B------:R-:W-:Y:S01]  /*2ac0*/  CS2R R6, SRZ ;  /* 0x0000000000067805 */ /* 0x000fe2000001ff00 */
[----:B--2---:R-:W-:Y:S02]  /*2ad0*/  IMAD.U32 R4, RZ, RZ, UR4 ;  /* 0x00000004ff047e24 */ /* 0x004fe4000f8e00ff */
[----:B0-----:R-:W-:-:S07]  /*2ae0*/  IMAD.U32 R5, RZ, RZ, UR5 ;  /* 0x00000005ff057e24 */ /* 0x001fce000f8e00ff */
[----:B------:R-:W-:-:S07]  /*2af0*/  LEPC R20, `(.L_x_67) ;  /* 0x000000001014794e */ /* 0x000fce0000000000 */
[----:B-1----:R-:W-:Y:S05]  /*2b00*/  CALL.ABS.NOINC R8 ;  /* 0x0000000008007343 */ /* 0x002fea0003c00000 */
.L_x_67:
[----:B------:R0:W1:Y:S01]  /*2b10*/  LDC.64 R8, c[0x4][R2] ;  /* 0x0100000002087b82 */ /* 0x0000620000000a00 */
[----:B------:R-:W2:Y:S01]  /*2b20*/  LDCU.64 UR4, c[0x4][0x10] ;  /* 0x01000200ff0477ac */ /* 0x000ea20008000a00 */
[----:B------:R-:W-:Y:S01]  /*2b30*/  CS2R R6, SRZ ;  /* 0x0000000000067805 */ /* 0x000fe2000001ff00 */
[----:B--2---:R-:W-:Y:S02]  /*2b40*/  IMAD.U32 R4, RZ, RZ, UR4 ;  /* 0x00000004ff047e24 */ /* 0x004fe4000f8e00ff */
[----:B0-----:R-:W-:-:S07]  /*2b50*/  IMAD.U32 R5, RZ, RZ, UR5 ;  /* 0x00000005ff057e24 */ /* 0x001fce000f8e00ff */
[----:B------:R-:W-:-:S07]  /*2b60*/  LEPC R20, `(.L_x_68) ;  /* 0x000000001014794e */ /* 0x000fce0000000000 */
[----:B-1----:R-:W-:Y:S05]  /*2b70*/  CALL.ABS.NOINC R8 ;  /* 0x0000000008007343 */ /* 0x002fea0003c00000 */
.L_x_68:
        /* <DEDUP_REMOVED lines=14> */
.L_x_69:
[----:B------:R0:W1:Y:S01]  /*2c60*/  LDC.64 R8, c[0x4][R2] ;  /* 0x0100000002087b82 */ /* 0x0000620000000a00 */
[----:B------:R-:W2:Y:S01]  /*2c70*/  LDCU.64 UR4, c[0x4][0x10] ;  /* 0x01000200ff0477ac */ /* 0x000ea20008000a00 */
[----:B------:R-:W-:Y:S01]  /*2c80*/  CS2R R6, SRZ ;  /* 0x0000000000067805 */ /* 0x000fe2000001ff00 */
[----:B--2---:R-:W-:Y:S02]  /*2c90*/  IMAD.U32 R4, RZ, RZ, UR4 ;  /* 0x00000004ff047e24 */ /* 0x004fe4000f8e00ff */
[----:B0-----:R-:W-:-:S07]  /*2ca0*/  IMAD.U32 R5, RZ, RZ, UR5 ;  /* 0x00000005ff057e24 */ /* 0x001fce000f8e00ff */
[----:B------:R-:W-:-:S07]  /*2cb0*/  LEPC R20, `(.L_x_70) ;  /* 0x000000001014794e */ /* 0x000fce0000000000 */
[----:B-1----:R-:W-:Y:S05]  /*2cc0*/  CALL.ABS.NOINC R8 ;  /* 0x0000000008007343 */ /* 0x002fea0003c00000 */
.L_x_70:
[----:B------:R-:W0:Y:S01]  /*2cd0*/  LDC.64 R2, c[0x4][R2] ;  /* 0x0100000002027b82 */ /* 0x000e220000000a00 */
[----:B------:R-:W1:Y:S01]  /*2ce0*/  LDCU.64 UR4, c[0x4][0x30] ;  /* 0x01000600ff0477ac */ /* 0x000e620008000a00 */
[----:B------:R-:W-:Y:S01]  /*2cf0*/  CS2R R6, SRZ ;  /* 0x0000000000067805 */ /* 0x000fe2000001ff00 */
[----:B-1----:R-:W-:Y:S02]  /*2d00*/  IMAD.U32 R4, RZ, RZ, UR4 ;  /* 0x00000004ff047e24 */ /* 0x002fe4000f8e00ff */
[----:B------:R-:W-:-:S07]  /*2d10*/  IMAD.U32 R5, RZ, RZ, UR5 ;  /* 0x00000005ff057e24 */ /* 0x000fce000f8e00ff */
[----:B------:R-:W-:-:S07]  /*2d20*/  LEPC R20, `(.L_x_71) ;  /* 0x000000001014794e */ /* 0x000fce0000000000 */
[----:B0-----:R-:W-:Y:S05]  /*2d30*/  CALL.ABS.NOINC R2 ;  /* 0x0000000002007343 */ /* 0x001fea0003c00000 */
.L_x_71:
[----:B------:R-:W-:Y:S05]  /*2d40*/  EXIT ;  /* 0x000000000000794d */ /* 0x000fea0003800000 */
.L_x_14:
        /* <DEDUP_REMOVED lines=13> */
.L_x_73:
[----:B------:R0:W1:Y:S01]  /*2e20*/  LDC.64 R8, c[0x4][R2] ;  /* 0x0100000002087b82 */ /* 0x0000620000000a00 */
[----:B------:R-:W2:Y:S01]  /*2e30*/  LDCU.64 UR4, c[0x4][0x10] ;  /* 0x01000200ff0477ac */ /* 0x000ea20008000a00 */
[----:B------:R-:W-:Y:S01]  /*2e40*/  CS2R R6, SRZ ;  /* 0x0000000000067805 */ /* 0x000fe2000001ff00 */
[----:B--2---:R-:W-:Y:S02]  /*2e50*/  IMAD.U32 R4, RZ, RZ, UR4 ;  /* 0x00000004ff047e24 */ /* 0x004fe4000f8e00ff */
[----:B0-----:R-:W-:-:S07]  /*2e60*/  IMAD.U32 R5, RZ, RZ, UR5 ;  /* 0x00000005ff057e24 */ /* 0x001fce000f8e00ff */
[----:B------:R-:W-:-:S07]  /*2e70*/  LEPC R20, `(.L_x_74) ;  /* 0x000000001014794e */ /* 0x000fce0000000000 */
[----:B-1----:R-:W-:Y:S05]  /*2e80*/  CALL.ABS.NOINC R8 ;  /* 0x0000000008007343 */ /* 0x002fea0003c00000 */
.L_x_74:
        /* <DEDUP_REMOVED lines=14> */
.L_x_75:
[----:B------:R0:W1:Y:S01]  /*2f70*/  LDC.64 R8, c[0x4][R2] ;  /* 0x0100000002087b82 */ /* 0x0000620000000a00 */
[----:B------:R-:W2:Y:S01]  /*2f80*/  LDCU.64 UR4, c[0x4][0x20] ;  /* 0x01000400ff0477ac */ /* 0x000ea20008000a00 */
[----:B------:R-:W-:Y:S01]  /*2f90*/  CS2R R6, SRZ ;  /* 0x0000000000067805 */ /* 0x000fe2000001ff00 */
[----:B--2---:R-:W-:Y:S02]  /*2fa0*/  IMAD.U32 R4, RZ, RZ, UR4 ;  /* 0x00000004ff047e24 */ /* 0x004fe4000f8e00ff */
[----:B0-----:R-:W-:-:S07]  /*2fb0*/  IMAD.U32 R5, RZ, RZ, UR5 ;  /* 0x00000005ff057e24 */ /* 0x001fce000f8e00ff */
[----:B------:R-:W-:-:S07]  /*2fc0*/  LEPC R20, `(.L_x_76) ;  /* 0x000000001014794e */ /* 0x000fce0000000000 */
[----:B-1----:R-:W-:Y:S05]  /*2fd0*/  CALL.ABS.NOINC R8 ;  /* 0x0000000008007343 */ /* 0x002fea0003c00000 */
.L_x_76:
[----:B------:R0:W1:Y:S01]  /*2fe0*/  LDC.64 R8, c[0x4][R2] ;  /* 0x0100000002087b82 */ /* 0x0000620000000a00 */
[----:B------:R-:W2:Y:S01]  /*2ff0*/  LDCU.64 UR4, c[0x4][0x10] ;  /* 0x01000200ff0477ac */ /* 0x000ea20008000a00 */
[----:B------:R-:W-:Y:S01]  /*3000*/  CS2R R6, SRZ ;  /* 0x0000000000067805 */ /* 0x000fe2000001ff00 */
[----:B--2---:R-:W-:Y:S02]  /*3010*/  IMAD.U32 R4, RZ, RZ, UR4 ;  /* 0x00000004ff047e24 */ /* 0x004fe4000f8e00ff */
[----:B0-----:R-:W-:-:S07]  /*3020*/  IMAD.U32 R5, RZ, RZ, UR5 ;  /* 0x00000005ff057e24 */ /* 0x001fce000f8e00ff */
[----:B------:R-:W-:-:S07]  /*3030*/  LEPC R20, `(.L_x_77) ;  /* 0x000000001014794e */ /* 0x000fce0000000000 */
[----:B-1----:R-:W-:Y:S05]  /*3040*/  CALL.ABS.NOINC R8 ;  /* 0x0000000008007343 */ /* 0x002fea0003c00000 */
.L_x_77:
        /* <DEDUP_REMOVED lines=14> */
.L_x_78:
[----:B------:R0:W1:Y:S01]  /*3130*/  LDC.64 R8, c[0x4][R2] ;  /* 0x0100000002087b82 */ /* 0x0000620000000a00 */
[----:B------:R-:W2:Y:S01]  /*3140*/  LDCU.64 UR4, c[0x4][0x20] ;  /* 0x01000400ff0477ac */ /* 0x000ea20008000a00 */
[----:B------:R-:W-:Y:S01]  /*3150*/  CS2R R6, SRZ ;  /* 0x0000000000067805 */ /* 0x000fe2000001ff00 */
[----:B--2---:R-:W-:Y:S02]  /*3160*/  IMAD.U32 R4, RZ, RZ, UR4 ;  /* 0x00000004ff047e24 */ /* 0x004fe4000f8e00ff */
[----:B0-----:R-:W-:-:S07]  /*3170*/  IMAD.U32 R5, RZ, RZ, UR5 ;  /* 0x00000005ff057e24 */ /* 0x001fce000f8e00ff */
[----:B------:R-:W-:-:S07]  /*3180*/  LEPC R20, `(.L_x_79) ;  /* 0x000000001014794e */ /* 0x000fce0000000000 */
[----:B-1----:R-:W-:Y:S05]  /*3190*/  CALL.ABS.NOINC R8 ;  /* 0x0000000008007343 */ /* 0x002fea0003c00000 */
.L_x_79:
[----:B------:R0:W1:Y:S01]  /*31a0*/  LDC.64 R8, c[0x4][R2] ;  /* 0x0100000002087b82 */ /* 0x0000620000000a00 */
[----:B------:R-:W2:Y:S01]  /*31b0*/  LDCU.64 UR4, c[0x4][0x10] ;  /* 0x01000200ff0477ac */ /* 0x000ea20008000a00 */
[----:B------:R-:W-:Y:S01]  /*31c0*/  CS2R R6, SRZ ;  /* 0x0000000000067805 */ /* 0x000fe2000001ff00 */
[----:B--2---:R-:W-:Y:S02]  /*31d0*/  IMAD.U32 R4, RZ, RZ, UR4 ;  /* 0x00000004ff047e24 */ /* 0x004fe4000f8e00ff */
[----:B0-----:R-:W-:-:S07]  /*31e0*/  IMAD.U32 R5, RZ, RZ, UR5 ;  /* 0x00000005ff057e24 */ /* 0x001fce000f8e00ff */
[----:B------:R-:W-:-:S07]  /*31f0*/  LEPC R20, `(.L_x_80) ;  /* 0x000000001014794e */ /* 0x000fce0000000000 */
[----:B-1----:R-:W-:Y:S05]  /*3200*/  CALL.ABS.NOINC R8 ;  /* 0x0000000008007343 */ /* 0x002fea0003c00000 */
.L_x_80:
        /* <DEDUP_REMOVED lines=14> */
.L_x_81:
[----:B------:R0:W1:Y:S01]  /*32f0*/  LDC.64 R8, c[0x4][R2] ;  /* 0x0100000002087b82 */ /* 0x0000620000000a00 */
[----:B------:R-:W2:Y:S01]  /*3300*/  LDCU.64 UR4, c[0x4][0x10] ;  /* 0x01000200ff0477ac */ /* 0x000ea20008000a00 */
[----:B------:R-:W-:Y:S01]  /*3310*/  CS2R R6, SRZ ;  /* 0x0000000000067805 */ /* 0x000fe2000001ff00 */
[----:B--2---:R-:W-:Y:S02]  /*3320*/  IMAD.U32 R4, RZ, RZ, UR4 ;  /* 0x00000004ff047e24 */ /* 0x004fe4000f8e00ff */
[----:B0-----:R-:W-:-:S07]  /*3330*/  IMAD.U32 R5, RZ, RZ, UR5 ;  /* 0x00000005ff057e24 */ /* 0x001fce000f8e00ff */
[----:B------:R-:W-:-:S07]  /*3340*/  LEPC R20, `(.L_x_82) ;  /* 0x000000001014794e */ /* 0x000fce0000000000 */
[----:B-1----:R-:W-:Y:S05]  /*3350*/  CALL.ABS.NOINC R8 ;  /* 0x0000000008007343 */ /* 0x002fea0003c00000 */
.L_x_82:
[----:B------:R-:W0:Y:S01]  /*3360*/  LDC.64 R2, c[0x4][R2] ;  /* 0x0100000002027b82 */ /* 0x000e220000000a00 */
[----:B------:R-:W1:Y:S01]  /*3370*/  LDCU.64 UR4, c[0x4][0x28] ;  /* 0x01000500ff0477ac */ /* 0x000e620008000a00 */
[----:B------:R-:W-:Y:S01]  /*3380*/  CS2R R6, SRZ ;  /* 0x0000000000067805 */ /* 0x000fe2000001ff00 */
[----:B-1----:R-:W-:Y:S02]  /*3390*/  IMAD.U32 R4, RZ, RZ, UR4 ;  /* 0x00000004ff047e24 */ /* 0x002fe4000f8e00ff */
[----:B------:R-:W-:-:S07]  /*33a0*/  IMAD.U32 R5, RZ, RZ, UR5 ;  /* 0x00000005ff057e24 */ /* 0x000fce000f8e00ff */
[----:B------:R-:W-:-:S07]  /*33b0*/  LEPC R20, `(.L_x_83) ;  /* 0x000000001014794e */ /* 0x000fce0000000000 */
[----:B0-----:R-:W-:Y:S05]  /*33c0*/  CALL.ABS.NOINC R2 ;  /* 0x0000000002007343 */ /* 0x001fea0003c00000 */
.L_x_83:
[----:B------:R-:W-:Y:S05]  /*33d0*/  EXIT ;  /* 0x000000000000794d */ /* 0x000fea0003800000 */
.L_x_72:
        /* <DEDUP_REMOVED lines=10> */
.L_x_84:
[----:B------:R0:W1:Y:S01]  /*3480*/  LDC.64 R8, c[0x4][R2] ;  /* 0x0100000002087b82 */ /* 0x0000620000000a00 */
[----:B------:R-:W2:Y:S01]  /*3490*/  LDCU.64 UR4, c[0x4][0x10] ;  /* 0x01000200ff0477ac */ /* 0x000ea20008000a00 */
[----:B------:R-:W-:Y:S01]  /*34a0*/  CS2R R6, SRZ ;  /* 0x0000000000067805 */ /* 0x000fe2000001ff00 */
[----:B--2---:R-:W-:Y:S02]  /*34b0*/  IMAD.U32 R4, RZ, RZ, UR4 ;  /* 0x00000004ff047e24 */ /* 0x004fe4000f8e00ff */
[----:B0-----:R-:W-:-:S07]  /*34c0*/  IMAD.U32 R5, RZ, RZ, UR5 ;  /* 0x00000005ff057e24 */ /* 0x001fce000f8e00ff */
[----:B------:R-:W-:-:S07]  /*34d0*/  LEPC R20, `(.L_x_85) ;  /* 0x000000001014794e */ /* 0x000fce0000000000 */
[----:B-1----:R-:W-:Y:S05]  /*34e0*/  CALL.ABS.NOINC R8 ;  /* 0x0000000008007343 */ /* 0x002fea0003c00000 */
.L_x_85:
        /* <DEDUP_REMOVED lines=14> */
.L_x_86:
[----:B------:R0:W1:Y:S01]  /*35d0*/  LDC.64 R8, c[0x4][R2] ;  /* 0x0100000002087b82 */ /* 0x0000620000000a00 */
[----:B------:R-:W2:Y:S01]  /*35e0*/  LDCU.64 UR4, c[0x4][0x20] ;  /* 0x01000400ff0477ac */ /* 0x000ea20008000a00 */
[----:B------:R-:W-:Y:S01]  /*35f0*/  CS2R R6, SRZ ;  /* 0x0000000000067805 */ /* 0x000fe2000001ff00 */
[----:B--2---:R-:W-:Y:S02]  /*3600*/  IMAD.U32 R4, RZ, RZ, UR4 ;  /* 0x00000004ff047e24 */ /* 0x004fe4000f8e00ff */
[----:B0-----:R-:W-:-:S07]  /*3610*/  IMAD.U32 R5, RZ, RZ, UR5 ;  /* 0x00000005ff057e24 */ /* 0x001fce000f8e00ff */
[----:B------:R-:W-:-:S07]  /*3620*/  LEPC R20, `(.L_x_87) ;  /* 0x000000001014794e */ /* 0x000fce0000000000 */
[----:B-1----:R-:W-:Y:S05]  /*3630*/  CALL.ABS.NOINC R8 ;  /* 0x0000000008007343 */ /* 0x002fea0003c00000 */
.L_x_87:
[----:B------:R0:W1:Y:S01]  /*3640*/  LDC.64 R8, c[0x4][R2] ;  /* 0x0100000002087b82 */ /* 0x0000620000000a00 */
[----:B------:R-:W2:Y:S01]  /*3650*/  LDCU.64 UR4, c[0x4][0x10] ;  /* 0x01000200ff0477ac */ /* 0x000ea20008000a00 */
[----:B------:R-:W-:Y:S01]  /*3660*/  CS2R R6, SRZ ;  /* 0x0000000000067805 */ /* 0x000fe2000001ff00 */
[----:B--2---:R-:W-:Y:S02]  /*3670*/  IMAD.U32 R4, RZ, RZ, UR4 ;  /* 0x00000004ff047e24 */ /* 0x004fe4000f8e00ff */
[----:B0-----:R-:W-:-:S07]  /*3680*/  IMAD.U32 R5, RZ, RZ, UR5 ;  /* 0x00000005ff057e24 */ /* 0x001fce000f8e00ff */
[----:B------:R-:W-:-:S07]  /*3690*/  LEPC R20, `(.L_x_88) ;  /* 0x000000001014794e */ /* 0x000fce0000000000 */
[----:B-1----:R-:W-:Y:S05]  /*36a0*/  CALL.ABS.NOINC R8 ;  /* 0x0000000008007343 */ /* 0x002fea0003c00000 */
.L_x_88:
        /* <DEDUP_REMOVED lines=14> */
.L_x_89:
[----:B------:R0:W1:Y:S01]  /*3790*/  LDC.64 R8, c[0x4][R2] ;  /* 0x0100000002087b82 */ /* 0x0000620000000a00 */
[----:B------:R-:W2:Y:S01]  /*37a0*/  LDCU.64 UR4, c[0x4][0x20] ;  /* 0x01000400ff0477ac */ /* 0x000ea20008000a00 */
[----:B------:R-:W-:Y:S01]  /*37b0*/  CS2R R6, SRZ ;  /* 0x0000000000067805 */ /* 0x000fe2000001ff00 */
[----:B--2---:R-:W-:Y:S02]  /*37c0*/  IMAD.U32 R4, RZ, RZ, UR4 ;  /* 0x00000004ff047e24 */ /* 0x004fe4000f8e00ff */
[----:B0-----:R-:W-:-:S07]  /*37d0*/  IMAD.U32 R5, RZ, RZ, UR5 ;  /* 0x00000005ff057e24 */ /* 0x001fce000f8e00ff */
[----:B------:R-:W-:-:S07]  /*37e0*/  LEPC R20, `(.L_x_90) ;  /* 0x000000001014794e */ /* 0x000fce0000000000 */
[----:B-1----:R-:W-:Y:S05]  /*37f0*/  CALL.ABS.NOINC R8 ;  /* 0x0000000008007343 */ /* 0x002fea0003c00000 */
.L_x_90:
[----:B------:R0:W1:Y:S01]  /*3800*/  LDC.64 R8, c[0x4][R2] ;  /* 0x0100000002087b82 */ /* 0x0000620000000a00 */
[----:B------:R-:W2:Y:S01]  /*3810*/  LDCU.64 UR4, c[0x4][0x10] ;  /* 0x01000200ff0477ac */ /* 0x000ea20008000a00 */
[----:B------:R-:W-:Y:S01]  /*3820*/  CS2R R6, SRZ ;  /* 0x0000000000067805 */ /* 0x000fe2000001ff00 */
[----:B--2---:R-:W-:Y:S02]  /*3830*/  IMAD.U32 R4, RZ, RZ, UR4 ;  /* 0x00000004ff047e24 */ /* 0x004fe4000f8e00ff */
[----:B0-----:R-:W-:-:S07]  /*3840*/  IMAD.U32 R5, RZ, RZ, UR5 ;  /* 0x00000005ff057e24 */ /* 0x001fce000f8e00ff */
[----:B------:R-:W-:-:S07]  /*3850*/  LEPC R20, `(.L_x_91) ;  /* 0x000000001014794e */ /* 0x000fce0000000000 */
[----:B-1----:R-:W-:Y:S05]  /*3860*/  CALL.ABS.NOINC R8 ;  /* 0x0000000008007343 */ /* 0x002fea0003c00000 */
.L_x_91:
        /* <DEDUP_REMOVED lines=14> */
.L_x_92:
[----:B------:R0:W1:Y:S01]  /*3950*/  LDC.64 R8, c[0x4][R2] ;  /* 0x0100000002087b82 */ /* 0x0000620000000a00 */
[----:B------:R-:W2:Y:S01]  /*3960*/  LDCU.64 UR4, c[0x4][0x10] ;  /* 0x01000200ff0477ac */ /* 0x000ea20008000a00 */
[----:B------:R-:W-:Y:S01]  /*3970*/  CS2R R6, SRZ ;  /* 0x0000000000067805 */ /* 0x000fe2000001ff00 */
[----:B--2---:R-:W-:Y:S02]  /*3980*/  IMAD.U32 R4, RZ, RZ, UR4 ;  /* 0x00000004ff047e24 */ /* 0x004fe4000f8e00ff */
[----:B0-----:R-:W-:-:S07]  /*3990*/  IMAD.U32 R5, RZ, RZ, UR5 ;  /* 0x00000005ff057e24 */ /* 0x001fce000f8e00ff */
[----:B------:R-:W-:-:S07]  /*39a0*/  LEPC R20, `(.L_x_93) ;  /* 0x000000001014794e */ /* 0x000fce0000000000 */
[----:B-1----:R-:W-:Y:S05]  /*39b0*/  CALL.ABS.NOINC R8 ;  /* 0x0000000008007343 */ /* 0x002fea0003c00000 */
.L_x_93:
[----:B------:R-:W0:Y:S01]  /*39c0*/  LDC.64 R2, c[0x4][R2] ;  /* 0x0100000002027b82 */ /* 0x000e220000000a00 */
[----:B------:R-:W1:Y:S01]  /*39d0*/  LDCU.64 UR4, c[0x4][0x30] ;  /* 0x01000600ff0477ac */ /* 0x000e620008000a00 */
[----:B------:R-:W-:Y:S01]  /*39e0*/  CS2R R6, SRZ ;  /* 0x0000000000067805 */ /* 0x000fe2000001ff00 */
[----:B-1----:R-:W-:Y:S02]  /*39f0*/  IMAD.U32 R4, RZ, RZ, UR4 ;  /* 0x00000004ff047e24 */ /* 0x002fe4000f8e00ff */
[----:B------:R-:W-:-:S07]  /*3a00*/  IMAD.U32 R5, RZ, RZ, UR5 ;  /* 0x00000005ff057e24 */ /* 0x000fce000f8e00ff */
[----:B------:R-:W-:-:S07]  /*3a10*/  LEPC R20, `(.L_x_94) ;  /* 0x000000001014794e */ /* 0x000fce0000000000 */
[----:B0-----:R-:W-:Y:S05]  /*3a20*/  CALL.ABS.NOINC R2 ;  /* 0x0000000002007343 */ /* 0x001fea0003c00000 */
.L_x_94:
[----:B------:R-:W-:Y:S05]  /*3a30*/  EXIT ;  /* 0x000000000000794d */ /* 0x000fea0003800000 */
.L_x_12:
        /* <DEDUP_REMOVED lines=13> */
.L_x_96:
[----:B------:R0:W1:Y:S01]  /*3b10*/  LDC.64 R8, c[0x4][R2] ;  /* 0x0100000002087b82 */ /* 0x0000620000000a00 */
[----:B------:R-:W2:Y:S01]  /*3b20*/  LDCU.64 UR4, c[0x4][0x10] ;  /* 0x01000200ff0477ac */ /* 0x000ea20008000a00 */
[----:B------:R-:W-:Y:S01]  /*3b30*/  CS2R R6, SRZ ;  /* 0x0000000000067805 */ /* 0x000fe2000001ff00 */
[----:B--2---:R-:W-:Y:S02]  /*3b40*/  IMAD.U32 R4, RZ, RZ, UR4 ;  /* 0x00000004ff047e24 */ /* 0x004fe4000f8e00ff */
[----:B0-----:R-:W-:-:S07]  /*3b50*/  IMAD.U32 R5, RZ, RZ, UR5 ;  /* 0x00000005ff057e24 */ /* 0x001fce000f8e00ff */
[----:B------:R-:W-:-:S07]  /*3b60*/  LEPC R20, `(.L_x_97) ;  /* 0x000000001014794e */ /* 0x000fce0000000000 */
[----:B-1----:R-:W-:Y:S05]  /*3b70*/  CALL.ABS.NOINC R8 ;  /* 0x0000000008007343 */ /* 0x002fea0003c00000 */
.L_x_97:
        /* <DEDUP_REMOVED lines=14> */
.L_x_98:
[----:B------:R0:W1:Y:S01]  /*3c60*/  LDC.64 R8, c[0x4][R2] ;  /* 0x0100000002087b82 */ /* 0x0000620000000a00 */
[----:B------:R-:W2:Y:S01]  /*3c70*/  LDCU.64 UR4, c[0x4][0x20] ;  /* 0x01000400ff0477ac */ /* 0x000ea20008000a00 */
[----:B------:R-:W-:Y:S01]  /*3c80*/  CS2R R6, SRZ ;  /* 0x0000000000067805 */ /* 0x000fe2000001ff00 */
[----:B--2---:R-:W-:Y:S02]  /*3c90*/  IMAD.U32 R4, RZ, RZ, UR4 ;  /* 0x00000004ff047e24 */ /* 0x004fe4000f8e00ff */
[----:B0-----:R-:W-:-:S07]  /*3ca0*/  IMAD.U32 R5, RZ, RZ, UR5 ;  /* 0x00000005ff057e24 */ /* 0x001fce000f8e00ff */
[----:B------:R-:W-:-:S07]  /*3cb0*/  LEPC R20, `(.L_x_99) ;  /* 0x000000001014794e */ /* 0x000fce0000000000 */
[----:B-1----:R-:W-:Y:S05]  /*3cc0*/  CALL.ABS.NOINC R8 ;  /* 0x0000000008007343 */ /* 0x002fea0003c00000 */
.L_x_99:
[----:B------:R0:W1:Y:S01]  /*3cd0*/  LDC.64 R8, c[0x4][R2] ;  /* 0x0100000002087b82 */ /* 0x0000620000000a00 */
[----:B------:R-:W2:Y:S01]  /*3ce0*/  LDCU.64 UR4, c[0x4][0x10] ;  /* 0x01000200ff0477ac */ /* 0x000ea20008000a00 */
[----:B------:R-:W-:Y:S01]  /*3cf0*/  CS2R R6, SRZ ;  /* 0x0000000000067805 */ /* 0x000fe2000001ff00 */
[----:B--2---:R-:W-:Y:S02]  /*3d00*/  IMAD.U32 R4, RZ, RZ, UR4 ;  /* 0x00000004ff047e24 */ /* 0x004fe4000f8e00ff */
[----:B0-----:R-:W-:-:S07]  /*3d10*/  IMAD.U32 R5, RZ, RZ, UR5 ;  /* 0x00000005ff057e24 */ /* 0x001fce000f8e00ff */
[----:B------:R-:W-:-:S07]  /*3d20*/  LEPC R20, `(.L_x_100) ;  /* 0x000000001014794e */ /* 0x000fce0000000000 */
[----:B-1----:R-:W-:Y:S05]  /*3d30*/  CALL.ABS.NOINC R8 ;  /* 0x0000000008007343 */ /* 0x002fea0003c00000 */
.L_x_100:
        /* <DEDUP_REMOVED lines=14> */
.L_x_101:
[----:B------:R0:W1:Y:S01]  /*3e20*/  LDC.64 R8, c[0x4][R2] ;  /* 0x0100000002087b82 */ /* 0x0000620000000a00 */
[----:B------:R-:W2:Y:S01]  /*3e30*/  LDCU.64 UR4, c[0x4][0x20] ;  /* 0x01000400ff0477ac */ /* 0x000ea20008000a00 */
[----:B------:R-:W-:Y:S01]  /*3e40*/  CS2R R6, SRZ ;  /* 0x0000000000067805 */ /* 0x000fe2000001ff00 */
[----:B--2---:R-:W-:Y:S02]  /*3e50*/  IMAD.U32 R4, RZ, RZ, UR4 ;  /* 0x00000004ff047e24 */ /* 0x004fe4000f8e00ff */
[----:B0-----:R-:W-:-:S07]  /*3e60*/  IMAD.U32 R5, RZ, RZ, UR5 ;  /* 0x00000005ff057e24 */ /* 0x001fce000f8e00ff */
[----:B------:R-:W-:-:S07]  /*3e70*/  LEPC R20, `(.L_x_102) ;  /* 0x000000001014794e */ /* 0x000fce0000000000 */
[----:B-1----:R-:W-:Y:S05]  /*3e80*/  CALL.ABS.NOINC R8 ;  /* 0x0000000008007343 */ /* 0x002fea0003c00000 */
.L_x_102:
[----:B------:R0:W1:Y:S01]  /*3e90*/  LDC.64 R8, c[0x4][R2] ;  /* 0x0100000002087b82 */ /* 0x0000620000000a00 */
[----:B------:R-:W2:Y:S01]  /*3ea0*/  LDCU.64 UR4, c[0x4][0x10] ;  /* 0x01000200ff0477ac */ /* 0x000ea20008000a00 */
[----:B------:R-:W-:Y:S01]  /*3eb0*/  CS2R R6, SRZ ;  /* 0x0000000000067805 */ /* 0x000fe2000001ff00 */
[----:B--2---:R-:W-:Y:S02]  /*3ec0*/  IMAD.U32 R4, RZ, RZ, UR4 ;  /* 0x00000004ff047e24 */ /* 0x004fe4000f8e00ff */
[----:B0-----:R-:W-:-:S07]  /*3ed0*/  IMAD.U32 R5, RZ, RZ, UR5 ;  /* 0x00000005ff057e24 */ /* 0x001fce000f8e00ff */
[----:B------:R-:W-:-:S07]  /*3ee0*/  LEPC R20, `(.L_x_103) ;  /* 0x000000001014794e */ /* 0x000fce0000000000 */
[----:B-1----:R-:W-:Y:S05]  /*3ef0*/  CALL.ABS.NOINC R8 ;  /* 0x0000000008007343 */ /* 0x002fea0003c00000 */
.L_x_103:
        /* <DEDUP_REMOVED lines=14> */
.L_x_104:
[----:B------:R0:W1:Y:S01]  /*3fe0*/  LDC.64 R8, c[0x4][R2] ;  /* 0x0100000002087b82 */ /* 0x0000620000000a00 */
[----:B------:R-:W2:Y:S01]  /*3ff0*/  LDCU.64 UR4, c[0x4][0x10] ;  /* 0x01000200ff0477ac */ /* 0x000ea20008000a00 */
[----:B------:R-:W-:Y:S01]  /*4000*/  CS2R R6, SRZ ;  /* 0x0000000000067805 */ /* 0x000fe2000001ff00 */
[----:B--2---:R-:W-:Y:S02]  /*4010*/  IMAD.U32 R4, RZ, RZ, UR4 ;  /* 0x00000004ff047e24 */ /* 0x004fe4000f8e00ff */
[----:B0-----:R-:W-:-:S07]  /*4020*/  IMAD.U32 R5, RZ, RZ, UR5 ;  /* 0x00000005ff057e24 */ /* 0x001fce000f8e00ff */
[----:B------:R-:W-:-:S07]  /*4030*/  LEPC R20, `(.L_x_105) ;  /* 0x000000001014794e */ /* 0x000fce0000000000 */
[----:B-1----:R-:W-:Y:S05]  /*4040*/  CALL.ABS.NOINC R8 ;  /* 0x0000000008007343 */ /* 0x002fea0003c00000 */
.L_x_105:
[----:B------:R-:W0:Y:S01]  /*4050*/  LDC.64 R2, c[0x4][R2] ;  /* 0x0100000002027b82 */ /* 0x000e220000000a00 */
[----:B------:R-:W1:Y:S01]  /*4060*/  LDCU.64 UR4, c[0x4][0x28] ;  /* 0x01000500ff0477ac */ /* 0x000e620008000a00 */
[----:B------:R-:W-:Y:S01]  /*4070*/  CS2R R6, SRZ ;  /* 0x0000000000067805 */ /* 0x000fe2000001ff00 */
[----:B-1----:R-:W-:Y:S02]  /*4080*/  IMAD.U32 R4, RZ, RZ, UR4 ;  /* 0x00000004ff047e24 */ /* 0x002fe4000f8e00ff */
[----:B------:R-:W-:-:S07]  /*4090*/  IMAD.U32 R5, RZ, RZ, UR5 ;  /* 0x00000005ff057e24 */ /* 0x000fce000f8e00ff */
[----:B------:R-:W-:-:S07]  /*40a0*/  LEPC R20, `(.L_x_106) ;  /* 0x000000001014794e */ /* 0x000fce0000000000 */
[----:B0-----:R-:W-:Y:S05]  /*40b0*/  CALL.ABS.NOINC R2 ;  /* 0x0000000002007343 */ /* 0x001fea0003c00000 */
.L_x_106:
[----:B------:R-:W-:Y:S05]  /*40c0*/  EXIT ;  /* 0x000000000000794d */ /* 0x000fea0003800000 */
.L_x_95:
        /* <DEDUP_REMOVED lines=10> */
.L_x_107:
[----:B------:R0:W1:Y:S01]  /*4170*/  LDC.64 R8, c[0x4][R2] ;  /* 0x0100000002087b82 */ /* 0x0000620000000a00 */
[----:B------:R-:W2:Y:S01]  /*4180*/  LDCU.64 UR4, c[0x4][0x10] ;  /* 0x01000200ff0477ac */ /* 0x000ea20008000a00 */
[----:B------:R-:W-:Y:S01]  /*4190*/  CS2R R6, SRZ ;  /* 0x0000000000067805 */ /* 0x000fe2000001ff00 */
[----:B--2---:R-:W-:Y:S02]  /*41a0*/  IMAD.U32 R4, RZ, RZ, UR4 ;  /* 0x00000004ff047e24 */ /* 0x004fe4000f8e00ff */
[----:B0-----:R-:W-:-:S07]  /*41b0*/  IMAD.U32 R5, RZ, RZ, UR5 ;  /* 0x00000005ff057e24 */ /* 0x001fce000f8e00ff */
[----:B------:R-:W-:-:S07]  /*41c0*/  LEPC R20, `(.L_x_108) ;  /* 0x000000001014794e */ /* 0x000fce0000000000 */
[----:B-1----:R-:W-:Y:S05]  /*41d0*/  CALL.ABS.NOINC R8 ;  /* 0x0000000008007343 */ /* 0x002fea0003c00000 */
.L_x_108:
        /* <DEDUP_REMOVED lines=14> */
.L_x_109:
[----:B------:R0:W1:Y:S01]  /*42c0*/  LDC.64 R8, c[0x4][R2] ;  /* 0x0100000002087b82 */ /* 0x0000620000000a00 */
[----:B------:R-:W2:Y:S01]  /*42d0*/  LDCU.64 UR4, c[0x4][0x20] ;  /* 0x01000400ff0477ac */ /* 0x000ea20008000a00 */
[----:B------:R-:W-:Y:S01]  /*42e0*/  CS2R R6, SRZ ;  /* 0x0000000000067805 */ /* 0x000fe2000001ff00 */
[----:B--2---:R-:W-:Y:S02]  /*42f0*/  IMAD.U32 R4, RZ, RZ, UR4 ;  /* 0x00000004ff047e24 */ /* 0x004fe4000f8e00ff */
[----:B0-----:R-:W-:-:S07]  /*4300*/  IMAD.U32 R5, RZ, RZ, UR5 ;  /* 0x00000005ff057e24 */ /* 0x001fce000f8e00ff */
[----:B------:R-:W-:-:S07]  /*4310*/  LEPC R20, `(.L_x_110) ;  /* 0x000000001014794e */ /* 0x000fce0000000000 */
[----:B-1----:R-:W-:Y:S05]  /*4320*/  CALL.ABS.NOINC R8 ;  /* 0x0000000008007343 */ /* 0x002fea0003c00000 */
.L_x_110:
[----:B------:R0:W1:Y:S01]  /*4330*/  LDC.64 R8, c[0x4][R2] ;  /* 0x0100000002087b82 */ /* 0x0000620000000a00 */
[----:B------:R-:W2:Y:S01]  /*4340*/  LDCU.64 UR4, c[0x4][0x10] ;  /* 0x01000200ff0477ac */ /* 0x000ea20008000a00 */
[----:B------:R-:W-:Y:S01]  /*4350*/  CS2R R6, SRZ ;  /* 0x0000000000067805 */ /* 0x000fe2000001ff00 */
[----:B--2---:R-:W-:Y:S02]  /*4360*/  IMAD.U32 R4, RZ, RZ, UR4 ;  /* 0x00000004ff047e24 */ /* 0x004fe4000f8e00ff */
[----:B0-----:R-:W-:-:S07]  /*4370*/  IMAD.U32 R5, RZ, RZ, UR5 ;  /* 0x00000005ff057e24 */ /* 0x001fce000f8e00ff */
[----:B------:R-:W-:-:S07]  /*4380*/  LEPC R20, `(.L_x_111) ;  /* 0x000000001014794e */ /* 0x000fce0000000000 */
[----:B-1----:R-:W-:Y:S05]  /*4390*/  CALL.ABS.NOINC R8 ;  /* 0x0000000008007343 */ /* 0x002fea0003c00000 */
.L_x_111:
        /* <DEDUP_REMOVED lines=14> */
.L_x_112:
[----:B------:R0:W1:Y:S01]  /*4480*/  LDC.64 R8, c[0x4][R2] ;  /* 0x0100000002087b82 */ /* 0x0000620000000a00 */
[----:B------:R-:W2:Y:S01]  /*4490*/  LDCU.64 UR4, c[0x4][0x20] ;  /* 0x01000400ff0477ac */ /* 0x000ea20008000a00 */
[----:B------:R-:W-:Y:S01]  /*44a0*/  CS2R R6, SRZ ;  /* 0x0000000000067805 */ /* 0x000fe2000001ff00 */
[----:B--2---:R-:W-:Y:S02]  /*44b0*/  IMAD.U32 R4, RZ, RZ, UR4 ;  /* 0x00000004ff047e24 */ /* 0x004fe4000f8e00ff */
[----:B0-----:R-:W-:-:S07]  /*44c0*/  IMAD.U32 R5, RZ, RZ, UR5 ;  /* 0x00000005ff057e24 */ /* 0x001fce000f8e00ff */
[----:B------:R-:W-:-:S07]  /*44d0*/  LEPC R20, `(.L_x_113) ;  /* 0x000000001014794e */ /* 0x000fce0000000000 */
[----:B-1----:R-:W-:Y:S05]  /*44e0*/  CALL.ABS.NOINC R8 ;  /* 0x0000000008007343 */ /* 0x002fea0003c00000 */
.L_x_113:
[----:B------:R0:W1:Y:S01]  /*44f0*/  LDC.64 R8, c[0x4][R2] ;  /* 0x0100000002087b82 */ /* 0x0000620000000a00 */
[----:B------:R-:W2:Y:S01]  /*4500*/  LDCU.64 UR4, c[0x4][0x10] ;  /* 0x01000200ff0477ac */ /* 0x000ea20008000a00 */
[----:B------:R-:W-:Y:S01]  /*4510*/  CS2R R6, SRZ ;  /* 0x0000000000067805 */ /* 0x000fe2000001ff00 */
[----:B--2---:R-:W-:Y:S02]  /*4520*/  IMAD.U32 R4, RZ, RZ, UR4 ;  /* 0x00000004ff047e24 */ /* 0x004fe4000f8e00ff */
[----:B0-----:R-:W-:-:S07]  /*4530*/  IMAD.U32 R5, RZ, RZ, UR5 ;  /* 0x00000005ff057e24 */ /* 0x001fce000f8e00ff */
[----:B------:R-:W-:-:S07]  /*4540*/  LEPC R20, `(.L_x_114) ;  /* 0x000000001014794e */ /* 0x000fce0000000000 */
[----:B-1----:R-:W-:Y:S05]  /*4550*/  CALL.ABS.NOINC R8 ;  /* 0x0000000008007343 */ /* 0x002fea0003c00000 */
.L_x_114:
        /* <DEDUP_REMOVED lines=14> */
.L_x_115:
[----:B------:R0:W1:Y:S01]  /*4640*/  LDC.64 R8, c[0x4][R2] ;  /* 0x0100000002087b82 */ /* 0x0000620000000a00 */
[----:B------:R-:W2:Y:S01]  /*4650*/  LDCU.64 UR4, c[0x4][0x10] ;  /* 0x01000200ff0477ac */ /* 0x000ea20008000a00 */
[----:B------:R-:W-:Y:S01]  /*4660*/  CS2R R6, SRZ ;  /* 0x0000000000067805 */ /* 0x000fe2000001ff00 */
[----:B--2---:R-:W-:Y:S02]  /*4670*/  IMAD.U32 R4, RZ, RZ, UR4 ;  /* 0x00000004ff047e24 */ /* 0x004fe4000f8e00ff */
[----:B0-----:R-:W-:-:S07]  /*4680*/  IMAD.U32 R5, RZ, RZ, UR5 ;  /* 0x00000005ff057e24 */ /* 0x001fce000f8e00ff */
[----:B------:R-:W-:-:S07]  /*4690*/  LEPC R20, `(.L_x_116) ;  /* 0x000000001014794e */ /* 0x000fce0000000000 */
[----:B-1----:R-:W-:Y:S05]  /*46a0*/  CALL.ABS.NOINC R8 ;  /* 0x0000000008007343 */ /* 0x002fea0003c00000 */
.L_x_116:
[----:B------:R-:W0:Y:S01]  /*46b0*/  LDC.64 R2, c[0x4][R2] ;  /* 0x0100000002027b82 */ /* 0x000e220000000a00 */
[----:B------:R-:W1:Y:S01]  /*46c0*/  LDCU.64 UR4, c[0x4][0x30] ;  /* 0x01000600ff0477ac */ /* 0x000e620008000a00 */
[----:B------:R-:W-:Y:S01]  /*46d0*/  CS2R R6, SRZ ;  /* 0x0000000000067805 */ /* 0x000fe2000001ff00 */
[----:B-1----:R-:W-:Y:S02]  /*46e0*/  IMAD.U32 R4, RZ, RZ, UR4 ;  /* 0x00000004ff047e24 */ /* 0x002fe4000f8e00ff */
[----:B------:R-:W-:-:S07]  /*46f0*/  IMAD.U32 R5, RZ, RZ, UR5 ;  /* 0x00000005ff057e24 */ /* 0x000fce000f8e00ff */
[----:B------:R-:W-:-:S07]  /*4700*/  LEPC R20, `(.L_x_117) ;  /* 0x000000001014794e */ /* 0x000fce0000000000 */
[----:B0-----:R-:W-:Y:S05]  /*4710*/  CALL.ABS.NOINC R2 ;  /* 0x0000000002007343 */ /* 0x001fea0003c00000 */
.L_x_117:
[----:B------:R-:W-:Y:S05]  /*4720*/  EXIT ;  /* 0x000000000000794d */ /* 0x000fea0003800000 */
.L_x_10:
        /* <DEDUP_REMOVED lines=13> */
.L_x_119:
[----:B------:R0:W1:Y:S01]  /*4800*/  LDC.64 R8, c[0x4][R2] ;  /* 0x0100000002087b82 */ /* 0x0000620000000a00 */
[----:B------:R-:W2:Y:S01]  /*4810*/  LDCU.64 UR4, c[0x4][0x10] ;  /* 0x01000200ff0477ac */ /* 0x000ea20008000a00 */
[----:B------:R-:W-:Y:S01]  /*4820*/  CS2R R6, SRZ ;  /* 0x0000000000067805 */ /* 0x000fe2000001ff00 */
[----:B--2---:R-:W-:Y:S02]  /*4830*/  IMAD.U32 R4, RZ, RZ, UR4 ;  /* 0x00000004ff047e24 */ /* 0x004fe4000f8e00ff */
[----:B0-----:R-:W-:-:S07]  /*4840*/  IMAD.U32 R5, RZ, RZ, UR5 ;  /* 0x00000005ff057e24 */ /* 0x001fce000f8e00ff */
[----:B------:R-:W-:-:S07]  /*4850*/  LEPC R20, `(.L_x_120) ;  /* 0x000000001014794e */ /* 0x000fce0000000000 */
[----:B-1----:R-:W-:Y:S05]  /*4860*/  CALL.ABS.NOINC R8 ;  /* 0x0000000008007343 */ /* 0x002fea0003c00000 */
.L_x_120:
        /* <DEDUP_REMOVED lines=14> */
.L_x_121:
[----:B------:R0:W1:Y:S01]  /*4950*/  LDC.64 R8, c[0x4][R2] ;  /* 0x0100000002087b82 */ /* 0x0000620000000a00 */
[----:B------:R-:W2:Y:S01]  /*4960*/  LDCU.64 UR4, c[0x4][0x20] ;  /* 0x01000400ff0477ac */ /* 0x000ea20008000a00 */
[----:B------:R-:W-:Y:S01]  /*4970*/  CS2R R6, SRZ ;  /* 0x0000000000067805 */ /* 0x000fe2000001ff00 */
[----:B--2---:R-:W-:Y:S02]  /*4980*/  IMAD.U32 R4, RZ, RZ, UR4 ;  /* 0x00000004ff047e24 */ /* 0x004fe4000f8e00ff */
[----:B0-----:R-:W-:-:S07]  /*4990*/  IMAD.U32 R5, RZ, RZ, UR5 ;  /* 0x00000005ff057e24 */ /* 0x001fce000f8e00ff */
[----:B------:R-:W-:-:S07]  /*49a0*/  LEPC R20, `(.L_x_122) ;  /* 0x000000001014794e */ /* 0x000fce0000000000 */
[----:B-1----:R-:W-:Y:S05]  /*49b0*/  CALL.ABS.NOINC R8 ;  /* 0x0000000008007343 */ /* 0x002fea0003c00000 */
.L_x_122:
[----:B------:R0:W1:Y:S01]  /*49c0*/  LDC.64 R8, c[0x4][R2] ;  /* 0x0100000002087b82 */ /* 0x0000620000000a00 */
[----:B------:R-:W2:Y:S01]  /*49d0*/  LDCU.64 UR4, c[0x4][0x10] ;  /* 0x01000200ff0477ac */ /* 0x000ea20008000a00 */
[----:B------:R-:W-:Y:S01]  /*49e0*/  CS2R R6, SRZ ;  /* 0x0000000000067805 */ /* 0x000fe2000001ff00 */
[----:B--2---:R-:W-:Y:S02]  /*49f0*/  IMAD.U32 R4, RZ, RZ, UR4 ;  /* 0x00000004ff047e24 */ /* 0x004fe4000f8e00ff */
[----:B0-----:R-:W-:-:S07]  /*4a00*/  IMAD.U32 R5, RZ, RZ, UR5 ;  /* 0x00000005ff057e24 */ /* 0x001fce000f8e00ff */
[----:B------:R-:W-:-:S07]  /*4a10*/  LEPC R20, `(.L_x_123) ;  /* 0x000000001014794e */ /* 0x000fce0000000000 */
[----:B-1----:R-:W-:Y:S05]  /*4a20*/  CALL.ABS.NOINC R8 ;  /* 0x0000000008007343 */ /* 0x002fea0003c00000 */
.L_x_123:
        /* <DEDUP_REMOVED lines=14> */
.L_x_124:
[----:B------:R0:W1:Y:S01]  /*4b10*/  LDC.64 R8, c[0x4][R2] ;  /* 0x0100000002087b82 */ /* 0x0000620000000a00 */
[----:B------:R-:W2:Y:S01]  /*4b20*/  LDCU.64 UR4, c[0x4][0x20] ;  /* 0x01000400ff0477ac */ /* 0x000ea20008000a00 */
[----:B------:R-:W-:Y:S01]  /*4b30*/  CS2R R6, SRZ ;  /* 0x0000000000067805 */ /* 0x000fe2000001ff00 */
[----:B--2---:R-:W-:Y:S02]  /*4b40*/  IMAD.U32 R4, RZ, RZ, UR4 ;  /* 0x00000004ff047e24 */ /* 0x004fe4000f8e00ff */
[----:B0-----:R-:W-:-:S07]  /*4b50*/  IMAD.U32 R5, RZ, RZ, UR5 ;  /* 0x00000005ff057e24 */ /* 0x001fce000f8e00ff */
[----:B------:R-:W-:-:S07]  /*4b60*/  LEPC R20, `(.L_x_125) ;  /* 0x000000001014794e */ /* 0x000fce0000000000 */
[----:B-1----:R-:W-:Y:S05]  /*4b70*/  CALL.ABS.NOINC R8 ;  /* 0x0000000008007343 */ /* 0x002fea0003c00000 */
.L_x_125:
[----:B------:R0:W1:Y:S01]  /*4b80*/  LDC.64 R8, c[0x4][R2] ;  /* 0x0100000002087b82 */ /* 0x0000620000000a00 */
[----:B------:R-:W2:Y:S01]  /*4b90*/  LDCU.64 UR4, c[0x4][0x10] ;  /* 0x01000200ff0477ac */ /* 0x000ea20008000a00 */
[----:B------:R-:W-:Y:S01]  /*4ba0*/  CS2R R6, SRZ ;  /* 0x0000000000067805 */ /* 0x000fe2000001ff00 */
[----:B--2---:R-:W-:Y:S02]  /*4bb0*/  IMAD.U32 R4, RZ, RZ, UR4 ;  /* 0x00000004ff047e24 */ /* 0x004fe4000f8e00ff */
[----:B0-----:R-:W-:-:S07]  /*4bc0*/  IMAD.U32 R5, RZ, RZ, UR5 ;  /* 0x00000005ff057e24 */ /* 0x001fce000f8e00ff */
[----:B------:R-:W-:-:S07]  /*4bd0*/  LEPC R20, `(.L_x_126) ;  /* 0x000000001014794e */ /* 0x000fce0000000000 */
[----:B-1----:R-:W-:Y:S05]  /*4be0*/  CALL.ABS.NOINC R8 ;  /* 0x0000000008007343 */ /* 0x002fea0003c00000 */
.L_x_126:
        /* <DEDUP_REMOVED lines=14> */
.L_x_127:
[----:B------:R0:W1:Y:S01]  /*4cd0*/  LDC.64 R8, c[0x4][R2] ;  /* 0x0100000002087b82 */ /* 0x0000620000000a00 */
[----:B------:R-:W2:Y:S01]  /*4ce0*/  LDCU.64 UR4, c[0x4][0x10] ;  /* 0x01000200ff0477ac */ /* 0x000ea20008000a00 */
[----:B------:R-:W-:Y:S01]  /*4cf0*/  CS2R R6, SRZ ;  /* 0x0000000000067805 */ /* 0x000fe2000001ff00 */
[----:B--2---:R-:W-:Y:S02]  /*4d00*/  IMAD.U32 R4, RZ, RZ, UR4 ;  /* 0x00000004ff047e24 */ /* 0x004fe4000f8e00ff */
[----:B0-----:R-:W-:-:S07]  /*4d10*/  IMAD.U32 R5, RZ, RZ, UR5 ;  /* 0x00000005ff057e24 */ /* 0x001fce000f8e00ff */
[----:B------:R-:W-:-:S07]  /*4d20*/  LEPC R20, `(.L_x_128) ;  /* 0x000000001014794e */ /* 0x000fce0000000000 */
[----:B-1----:R-:W-:Y:S05]  /*4d30*/  CALL.ABS.NOINC R8 ;  /* 0x0000000008007343 */ /* 0x002fea0003c00000 */
.L_x_128:
[----:B------:R-:W0:Y:S01]  /*4d40*/  LDC.64 R2, c[0x4][R2] ;  /* 0x0100000002027b82 */ /* 0x000e220000000a00 */
[----:B------:R-:W1:Y:S01]  /*4d50*/  LDCU.64 UR4, c[0x4][0x28] ;  /* 0x01000500ff0477ac */ /* 0x000e620008000a00 */
[----:B------:R-:W-:Y:S01]  /*4d60*/  CS2R R6, SRZ ;  /* 0x0000000000067805 */ /* 0x000fe2000001ff00 */
[----:B-1----:R-:W-:Y:S02]  /*4d70*/  IMAD.U32 R4, RZ, RZ, UR4 ;  /* 0x00000004ff047e24 */ /* 0x002fe4000f8e00ff */
[----:B------:R-:W-:-:S07]  /*4d80*/  IMAD.U32 R5, RZ, RZ, UR5 ;  /* 0x00000005ff057e24 */ /* 0x000fce000f8e00ff */
[----:B------:R-:W-:-:S07]  /*4d90*/  LEPC R20, `(.L_x_129) ;  /* 0x000000001014794e */ /* 0x000fce0000000000 */
[----:B0-----:R-:W-:Y:S05]  /*4da0*/  CALL.ABS.NOINC R2 ;  /* 0x0000000002007343 */ /* 0x001fea0003c00000 */
.L_x_129:
[----:B------:R-:W-:Y:S05]  /*4db0*/  EXIT ;  /* 0x000000000000794d */ /* 0x000fea0003800000 */
.L_x_118:
        /* <DEDUP_REMOVED lines=10> */
.L_x_130:
[----:B------:R0:W1:Y:S01]  /*4e60*/  LDC.64 R8, c[0x4][R2] ;  /* 0x0100000002087b82 */ /* 0x0000620000000a00 */
[----:B------:R-:W2:Y:S01]  /*4e70*/  LDCU.64 UR4, c[0x4][0x10] ;  /* 0x01000200ff0477ac */ /* 0x000ea20008000a00 */
[----:B------:R-:W-:Y:S01]  /*4e80*/  CS2R R6, SRZ ;  /* 0x0000000000067805 */ /* 0x000fe2000001ff00 */
[----:B--2---:R-:W-:Y:S02]  /*4e90*/  IMAD.U32 R4, RZ, RZ, UR4 ;  /* 0x00000004ff047e24 */ /* 0x004fe4000f8e00ff */
[----:B0-----:R-:W-:-:S07]  /*4ea0*/  IMAD.U32 R5, RZ, RZ, UR5 ;  /* 0x00000005ff057e24 */ /* 0x001fce000f8e00ff */
[----:B------:R-:W-:-:S07]  /*4eb0*/  LEPC R20, `(.L_x_131) ;  /* 0x000000001014794e */ /* 0x000fce0000000000 */
[----:B-1----:R-:W-:Y:S05]  /*4ec0*/  CALL.ABS.NOINC R8 ;  /* 0x0000000008007343 */ /* 0x002fea0003c00000 */
.L_x_131:
        /* <DEDUP_REMOVED lines=14> */
.L_x_132:
[----:B------:R0:W1:Y:S01]  /*4fb0*/  LDC.64 R8, c[0x4][R2] ;  /* 0x0100000002087b82 */ /* 0x0000620000000a00 */
[----:B------:R-:W2:Y:S01]  /*4fc0*/  LDCU.64 UR4, c[0x4][0x20] ;  /* 0x01000400ff0477ac */ /* 0x000ea20008000a00 */
[----:B------:R-:W-:Y:S01]  /*4fd0*/  CS2R R6, SRZ ;  /* 0x0000000000067805 */ /* 0x000fe2000001ff00 */
[----:B--2---:R-:W-:Y:S02]  /*4fe0*/  IMAD.U32 R4, RZ, RZ, UR4 ;  /* 0x00000004ff047e24 */ /* 0x004fe4000f8e00ff */
[----:B0-----:R-:W-:-:S07]  /*4ff0*/  IMAD.U32 R5, RZ, RZ, UR5 ;  /* 0x00000005ff057e24 */ /* 0x001fce000f8e00ff */
[----:B------:R-:W-:-:S07]  /*5000*/  LEPC R20, `(.L_x_133) ;  /* 0x000000001014794e */ /* 0x000fce0000000000 */
[----:B-1----:R-:W-:Y:S05]  /*5010*/  CALL.ABS.NOINC R8 ;  /* 0x0000000008007343 */ /* 0x002fea0003c00000 */
.L_x_133:
[----:B------:R0:W1:Y:S01]  /*5020*/  LDC.64 R8, c[0x4][R2] ;  /* 0x0100000002087b82 */ /* 0x0000620000000a00 */
[----:B------:R-:W2:Y:S01]  /*5030*/  LDCU.64 UR4, c[0x4][0x10] ;  /* 0x01000200ff0477ac */ /* 0x000ea20008000a00 */
[----:B------:R-:W-:Y:S01]  /*5040*/  CS2R R6, SRZ ;  /* 0x0000000000067805 */ /* 0x000fe2000001ff00 */
[----:B--2---:R-:W-:Y:S02]  /*5050*/  IMAD.U32 R4, RZ, RZ, UR4 ;  /* 0x00000004ff047e24 */ /* 0x004fe4000f8e00ff */
[----:B0-----:R-:W-:-:S07]  /*5060*/  IMAD.U32 R5, RZ, RZ, UR5 ;  /* 0x00000005ff057e24 */ /* 0x001fce000f8e00ff */
[----:B------:R-:W-:-:S07]  /*5070*/  LEPC R20, `(.L_x_134) ;  /* 0x000000001014794e */ /* 0x000fce0000000000 */
[----:B-1----:R-:W-:Y:S05]  /*5080*/  CALL.ABS.NOINC R8 ;  /* 0x0000000008007343 */ /* 0x002fea0003c00000 */
.L_x_134:
        /* <DEDUP_REMOVED lines=14> */
.L_x_135:
[----:B------:R0:W1:Y:S01]  /*5170*/  LDC.64 R8, c[0x4][R2] ;  /* 0x0100000002087b82 */ /* 0x0000620000000a00 */
[----:B------:R-:W2:Y:S01]  /*5180*/  LDCU.64 UR4, c[0x4][0x20] ;  /* 0x01000400ff0477ac */ /* 0x000ea20008000a00 */
[----:B------:R-:W-:Y:S01]  /*5190*/  CS2R R6, SRZ ;  /* 0x0000000000067805 */ /* 0x000fe2000001ff00 */
[----:B--2---:R-:W-:Y:S02]  /*51a0*/  IMAD.U32 R4, RZ, RZ, UR4 ;  /* 0x00000004ff047e24 */ /* 0x004fe4000f8e00ff */
[----:B0-----:R-:W-:-:S07]  /*51b0*/  IMAD.U32 R5, RZ, RZ, UR5 ;  /* 0x00000005ff057e24 */ /* 0x001fce000f8e00ff */
[----:B------:R-:W-:-:S07]  /*51c0*/  LEPC R20, `(.L_x_136) ;  /* 0x000000001014794e */ /* 0x000fce0000000000 */
[----:B-1----:R-:W-:Y:S05]  /*51d0*/  CALL.ABS.NOINC R8 ;  /* 0x0000000008007343 */ /* 0x002fea0003c00000 */
.L_x_136:
[----:B------:R0:W1:Y:S01]  /*51e0*/  LDC.64 R8, c[0x4][R2] ;  /* 0x0100000002087b82 */ /* 0x0000620000000a00 */
[----:B------:R-:W2:Y:S01]  /*51f0*/  LDCU.64 UR4, c[0x4][0x10] ;  /* 0x01000200ff0477ac */ /* 0x000ea20008000a00 */
[----:B------:R-:W-:Y:S01]  /*5200*/  CS2R R6, SRZ ;  /* 0x0000000000067805 */ /* 0x000fe2000001ff00 */
[----:B--2---:R-:W-:Y:S02]  /*5210*/  IMAD.U32 R4, RZ, RZ, UR4 ;  /* 0x00000004ff047e24 */ /* 0x004fe4000f8e00ff */
[----:B0-----:R-:W-:-:S07]  /*5220*/  IMAD.U32 R5, RZ, RZ, UR5 ;  /* 0x00000005ff057e24 */ /* 0x001fce000f8e00ff */
[----:B------:R-:W-:-:S07]  /*5230*/  LEPC R20, `(.L_x_137) ;  /* 0x000000001014794e */ /* 0x000fce0000000000 */
[----:B-1----:R-:W-:Y:S05]  /*5240*/  CALL.ABS.NOINC R8 ;  /* 0x0000000008007343 */ /* 0x002fea0003c00000 */
.L_x_137:
        /* <DEDUP_REMOVED lines=14> */
.L_x_138:
[----:B------:R0:W1:Y:S01]  /*5330*/  LDC.64 R8, c[0x4][R2] ;  /* 0x0100000002087b82 */ /* 0x0000620000000a00 */
[----:B------:R-:W2:Y:S01]  /*5340*/  LDCU.64 UR4, c[0x4][0x10] ;  /* 0x01000200ff0477ac */ /* 0x000ea20008000a00 */
[----:B------:R-:W-:Y:S01]  /*5350*/  CS2R R6, SRZ ;  /* 0x0000000000067805 */ /* 0x000fe2000001ff00 */
[----:B--2---:R-:W-:Y:S02]  /*5360*/  IMAD.U32 R4, RZ, RZ, UR4 ;  /* 0x00000004ff047e24 */ /* 0x004fe4000f8e00ff */
[----:B0-----:R-:W-:-:S07]  /*5370*/  IMAD.U32 R5, RZ, RZ, UR5 ;  /* 0x00000005ff057e24 */ /* 0x001fce000f8e00ff */
[----:B------:R-:W-:-:S07]  /*5380*/  LEPC R20, `(.L_x_139) ;  /* 0x000000001014794e */ /* 0x000fce0000000000 */
[----:B-1----:R-:W-:Y:S05]  /*5390*/  CALL.ABS.NOINC R8 ;  /* 0x0000000008007343 */ /* 0x002fea0003c00000 */
.L_x_139:
[----:B------:R-:W0:Y:S01]  /*53a0*/  LDC.64 R2, c[0x4][R2] ;  /* 0x0100000002027b82 */ /* 0x000e220000000a00 */
[----:B------:R-:W1:Y:S01]  /*53b0*/  LDCU.64 UR4, c[0x4][0x30] ;  /* 0x01000600ff0477ac */ /* 0x000e620008000a00 */
[----:B------:R-:W-:Y:S01]  /*53c0*/  CS2R R6, SRZ ;  /* 0x0000000000067805 */ /* 0x000fe2000001ff00 */
[----:B-1----:R-:W-:Y:S02]  /*53d0*/  IMAD.U32 R4, RZ, RZ, UR4 ;  /* 0x00000004ff047e24 */ /* 0x002fe4000f8e00ff */
[----:B------:R-:W-:-:S07]  /*53e0*/  IMAD.U32 R5, RZ, RZ, UR5 ;  /* 0x00000005ff057e24 */ /* 0x000fce000f8e00ff */
[----:B------:R-:W-:-:S07]  /*53f0*/  LEPC R20, `(.L_x_140) ;  /* 0x000000001014794e */ /* 0x000fce0000000000 */
[----:B0-----:R-:W-:Y:S05]  /*5400*/  CALL.ABS.NOINC R2 ;  /* 0x0000000002007343 */ /* 0x001fea0003c00000 */
.L_x_140:
[----:B------:R-:W-:Y:S05]  /*5410*/  EXIT ;  /* 0x000000000000794d */ /* 0x000fea0003800000 */
.L_x_9:
        /* <DEDUP_REMOVED lines=13> */
.L_x_142:
[----:B------:R0:W1:Y:S01]  /*54f0*/  LDC.64 R8, c[0x4][R2] ;  /* 0x0100000002087b82 */ /* 0x0000620000000a00 */
[----:B------:R-:W2:Y:S01]  /*5500*/  LDCU.64 UR4, c[0x4][0x10] ;  /* 0x01000200ff0477ac */ /* 0x000ea20008000a00 */
[----:B------:R-:W-:Y:S01]  /*5510*/  CS2R R6, SRZ ;  /* 0x0000000000067805 */ /* 0x000fe2000001ff00 */
[----:B--2---:R-:W-:Y:S02]  /*5520*/  IMAD.U32 R4, RZ, RZ, UR4 ;  /* 0x00000004ff047e24 */ /* 0x004fe4000f8e00ff */
[----:B0-----:R-:W-:-:S07]  /*5530*/  IMAD.U32 R5, RZ, RZ, UR5 ;  /* 0x00000005ff057e24 */ /* 0x001fce000f8e00ff */
[----:B------:R-:W-:-:S07]  /*5540*/  LEPC R20, `(.L_x_143) ;  /* 0x000000001014794e */ /* 0x000fce0000000000 */
[----:B-1----:R-:W-:Y:S05]  /*5550*/  CALL.ABS.NOINC R8 ;  /* 0x0000000008007343 */ /* 0x002fea0003c00000 */
.L_x_143:
        /* <DEDUP_REMOVED lines=14> */
.L_x_144:
[----:B------:R0:W1:Y:S01]  /*5640*/  LDC.64 R8, c[0x4][R2] ;  /* 0x0100000002087b82 */ /* 0x0000620000000a00 */
[----:B------:R-:W2:Y:S01]  /*5650*/  LDCU.64 UR4, c[0x4][0x20] ;  /* 0x01000400ff0477ac */ /* 0x000ea20008000a00 */
[----:B------:R-:W-:Y:S01]  /*5660*/  CS2R R6, SRZ ;  /* 0x0000000000067805 */ /* 0x000fe2000001ff00 */
[----:B--2---:R-:W-:Y:S02]  /*5670*/  IMAD.U32 R4, RZ, RZ, UR4 ;  /* 0x00000004ff047e24 */ /* 0x004fe4000f8e00ff */
[----:B0-----:R-:W-:-:S07]  /*5680*/  IMAD.U32 R5, RZ, RZ, UR5 ;  /* 0x00000005ff057e24 */ /* 0x001fce000f8e00ff */
[----:B------:R-:W-:-:S07]  /*5690*/  LEPC R20, `(.L_x_145) ;  /* 0x000000001014794e */ /* 0x000fce0000000000 */
[----:B-1----:R-:W-:Y:S05]  /*56a0*/  CALL.ABS.NOINC R8 ;  /* 0x0000000008007343 */ /* 0x002fea0003c00000 */
.L_x_145:
[----:B------:R0:W1:Y:S01]  /*56b0*/  LDC.64 R8, c[0x4][R2] ;  /* 0x0100000002087b82 */ /* 0x0000620000000a00 */
[----:B------:R-:W2:Y:S01]  /*56c0*/  LDCU.64 UR4, c[0x4][0x10] ;  /* 0x01000200ff0477ac */ /* 0x000ea20008000a00 */
[----:B------:R-:W-:Y:S01]  /*56d0*/  CS2R R6, SRZ ;  /* 0x0000000000067805 */ /* 0x000fe2000001ff00 */
[----:B--2---:R-:W-:Y:S02]  /*56e0*/  IMAD.U32 R4, RZ, RZ, UR4 ;  /* 0x00000004ff047e24 */ /* 0x004fe4000f8e00ff */
[----:B0-----:R-:W-:-:S07]  /*56f0*/  IMAD.U32 R5, RZ, RZ, UR5 ;  /* 0x00000005ff057e24 */ /* 0x001fce000f8e00ff */
[----:B------:R-:W-:-:S07]  /*5700*/  LEPC R20, `(.L_x_146) ;  /* 0x000000001014794e */ /* 0x000fce0000000000 */
[----:B-1----:R-:W-:Y:S05]  /*5710*/  CALL.ABS.NOINC R8 ;  /* 0x0000000008007343 */ /* 0x002fea0003c00000 */
.L_x_146:
        /* <DEDUP_REMOVED lines=14> */
.L_x_147:
[----:B------:R0:W1:Y:S01]  /*5800*/  LDC.64 R8, c[0x4][R2] ;  /* 0x0100000002087b82 */ /* 0x0000620000000a00 */
[----:B------:R-:W2:Y:S01]  /*5810*/  LDCU.64 UR4, c[0x4][0x20] ;  /* 0x01000400ff0477ac */ /* 0x000ea20008000a00 */
[----:B------:R-:W-:Y:S01]  /*5820*/  CS2R R6, SRZ ;  /* 0x0000000000067805 */ /* 0x000fe2000001ff00 */
[----:B--2---:R-:W-:Y:S02]  /*5830*/  IMAD.U32 R4, RZ, RZ, UR4 ;  /* 0x00000004ff047e24 */ /* 0x004fe4000f8e00ff */
[----:B0-----:R-:W-:-:S07]  /*5840*/  IMAD.U32 R5, RZ, RZ, UR5 ;  /* 0x00000005ff057e24 */ /* 0x001fce000f8e00ff */
[----:B------:R-:W-:-:S07]  /*5850*/  LEPC R20, `(.L_x_148) ;  /* 0x000000001014794e */ /* 0x000fce0000000000 */
[----:B-1----:R-:W-:Y:S05]  /*5860*/  CALL.ABS.NOINC R8 ;  /* 0x0000000008007343 */ /* 0x002fea0003c00000 */
.L_x_148:
[----:B------:R0:W1:Y:S01]  /*5870*/  LDC.64 R8, c[0x4][R2] ;  /* 0x0100000002087b82 */ /* 0x0000620000000a00 */
[----:B------:R-:W2:Y:S01]  /*5880*/  LDCU.64 UR4, c[0x4][0x10] ;  /* 0x01000200ff0477ac */ /* 0x000ea20008000a00 */
[----:B------:R-:W-:Y:S01]  /*5890*/  CS2R R6, SRZ ;  /* 0x0000000000067805 */ /* 0x000fe2000001ff00 */
[----:B--2---:R-:W-:Y:S02]  /*58a0*/  IMAD.U32 R4, RZ, RZ, UR4 ;  /* 0x00000004ff047e24 */ /* 0x004fe4000f8e00ff */
[----:B0-----:R-:W-:-:S07]  /*58b0*/  IMAD.U32 R5, RZ, RZ, UR5 ;  /* 0x00000005ff057e24 */ /* 0x001fce000f8e00ff */
[----:B------:R-:W-:-:S07]  /*58c0*/  LEPC R20, `(.L_x_149) ;  /* 0x000000001014794e */ /* 0x000fce0000000000 */
[----:B-1----:R-:W-:Y:S05]  /*58d0*/  CALL.ABS.NOINC R8 ;  /* 0x0000000008007343 */ /* 0x002fea0003c00000 */
.L_x_149:
        /* <DEDUP_REMOVED lines=14> */
.L_x_150:
[----:B------:R0:W1:Y:S01]  /*59c0*/  LDC.64 R8, c[0x4][R2] ;  /* 0x0100000002087b82 */ /* 0x0000620000000a00 */
[----:B------:R-:W2:Y:S01]  /*59d0*/  LDCU.64 UR4, c[0x4][0x10] ;  /* 0x01000200ff0477ac */ /* 0x000ea20008000a00 */
[----:B------:R-:W-:Y:S01]  /*59e0*/  CS2R R6, SRZ ;  /* 0x0000000000067805 */ /* 0x000fe2000001ff00 */
[----:B--2---:R-:W-:Y:S02]  /*59f0*/  IMAD.U32 R4, RZ, RZ, UR4 ;  /* 0x00000004ff047e24 */ /* 0x004fe4000f8e00ff */
[----:B0-----:R-:W-:-:S07]  /*5a00*/  IMAD.U32 R5, RZ, RZ, UR5 ;  /* 0x00000005ff057e24 */ /* 0x001fce000f8e00ff */
[----:B------:R-:W-:-:S07]  /*5a10*/  LEPC R20, `(.L_x_151) ;  /* 0x000000001014794e */ /* 0x000fce0000000000 */
[----:B-1----:R-:W-:Y:S05]  /*5a20*/  CALL.ABS.NOINC R8 ;  /* 0x0000000008007343 */ /* 0x002fea0003c00000 */
.L_x_151:
[----:B------:R-:W0:Y:S01]  /*5a30*/  LDC.64 R2, c[0x4][R2] ;  /* 0x0100000002027b82 */ /* 0x000e220000000a00 */
[----:B------:R-:W1:Y:S01]  /*5a40*/  LDCU.64 UR4, c[0x4][0x28] ;  /* 0x01000500ff0477ac */ /* 0x000e620008000a00 */
[----:B------:R-:W-:Y:S01]  /*5a50*/  CS2R R6, SRZ ;  /* 0x0000000000067805 */ /* 0x000fe2000001ff00 */
[----:B-1----:R-:W-:Y:S02]  /*5a60*/  IMAD.U32 R4, RZ, RZ, UR4 ;  /* 0x00000004ff047e24 */ /* 0x002fe4000f8e00ff */
[----:B------:R-:W-:-:S07]  /*5a70*/  IMAD.U32 R5, RZ, RZ, UR5 ;  /* 0x00000005ff057e24 */ /* 0x000fce000f8e00ff */
[----:B------:R-:W-:-:S07]  /*5a80*/  LEPC R20, `(.L_x_152) ;  /* 0x000000001014794e */ /* 0x000fce0000000000 */
[----:B0-----:R-:W-:Y:S05]  /*5a90*/  CALL.ABS.NOINC R2 ;  /* 0x0000000002007343 */ /* 0x001fea0003c00000 */
.L_x_152:
[----:B------:R-:W-:Y:S05]  /*5aa0*/  EXIT ;  /* 0x000000000000794d */ /* 0x000fea0003800000 */
.L_x_141:
        /* <DEDUP_REMOVED lines=10> */
.L_x_153:
[----:B------:R0:W1:Y:S01]  /*5b50*/  LDC.64 R8, c[0x4][R2] ;  /* 0x0100000002087b82 */ /* 0x0000620000000a00 */
[----:B------:R-:W2:Y:S01]  /*5b60*/  LDCU.64 UR4, c[0x4][0x10] ;  /* 0x01000200ff0477ac */ /* 0x000ea20008000a00 */
[----:B------:R-:W-:Y:S01]  /*5b70*/  CS2R R6, SRZ ;  /* 0x0000000000067805 */ /* 0x000fe2000001ff00 */
[----:B--2---:R-:W-:Y:S02]  /*5b80*/  IMAD.U32 R4, RZ, RZ, UR4 ;  /* 0x00000004ff047e24 */ /* 0x004fe4000f8e00ff */
[----:B0-----:R-:W-:-:S07]  /*5b90*/  IMAD.U32 R5, RZ, RZ, UR5 ;  /* 0x00000005ff057e24 */ /* 0x001fce000f8e00ff */
[----:B------:R-:W-:-:S07]  /*5ba0*/  LEPC R20, `(.L_x_154) ;  /* 0x000000001014794e */ /* 0x000fce0000000000 */
[----:B-1----:R-:W-:Y:S05]  /*5bb0*/  CALL.ABS.NOINC R8 ;  /* 0x0000000008007343 */ /* 0x002fea0003c00000 */
.L_x_154:
        /* <DEDUP_REMOVED lines=14> */
.L_x_155:
[----:B------:R0:W1:Y:S01]  /*5ca0*/  LDC.64 R8, c[0x4][R2] ;  /* 0x0100000002087b82 */ /* 0x0000620000000a00 */
[----:B------:R-:W2:Y:S01]  /*5cb0*/  LDCU.64 UR4, c[0x4][0x20] ;  /* 0x01000400ff0477ac */ /* 0x000ea20008000a00 */
[----:B------:R-:W-:Y:S01]  /*5cc0*/  CS2R R6, SRZ ;  /* 0x0000000000067805 */ /* 0x000fe2000001ff00 */
[----:B--2---:R-:W-:Y:S02]  /*5cd0*/  IMAD.U32 R4, RZ, RZ, UR4 ;  /* 0x00000004ff047e24 */ /* 0x004fe4000f8e00ff */
[----:B0-----:R-:W-:-:S07]  /*5ce0*/  IMAD.U32 R5, RZ, RZ, UR5 ;  /* 0x00000005ff057e24 */ /* 0x001fce000f8e00ff */
[----:B------:R-:W-:-:S07]  /*5cf0*/  LEPC R20, `(.L_x_156) ;  /* 0x000000001014794e */ /* 0x000fce0000000000 */
[----:B-1----:R-:W-:Y:S05]  /*5d00*/  CALL.ABS.NOINC R8 ;  /* 0x0000000008007343 */ /* 0x002fea0003c00000 */
.L_x_156:
[----:B------:R0:W1:Y:S01]  /*5d10*/  LDC.64 R8, c[0x4][R2] ;  /* 0x0100000002087b82 */ /* 0x0000620000000a00 */
[----:B------:R-:W2:Y:S01]  /*5d20*/  LDCU.64 UR4, c[0x4][0x10] ;  /* 0x01000200ff0477ac */ /* 0x000ea20008000a00 */
[----:B------:R-:W-:Y:S01]  /*5d30*/  CS2R R6, SRZ ;  /* 0x0000000000067805 */ /* 0x000fe2000001ff00 */
[----:B--2---:R-:W-:Y:S02]  /*5d40*/  IMAD.U32 R4, RZ, RZ, UR4 ;  /* 0x00000004ff047e24 */ /* 0x004fe4000f8e00ff */
[----:B0-----:R-:W-:-:S07]  /*5d50*/  IMAD.U32 R5, RZ, RZ, UR5 ;  /* 0x00000005ff057e24 */ /* 0x001fce000f8e00ff */
[----:B------:R-:W-:-:S07]  /*5d60*/  LEPC R20, `(.L_x_157) ;  /* 0x000000001014794e */ /* 0x000fce0000000000 */
[----:B-1----:R-:W-:Y:S05]  /*5d70*/  CALL.ABS.NOINC R8 ;  /* 0x0000000008007343 */ /* 0x002fea0003c00000 */
.L_x_157:
        /* <DEDUP_REMOVED lines=14> */
.L_x_158:
[----:B------:R0:W1:Y:S01]  /*5e60*/  LDC.64 R8, c[0x4][R2] ;  /* 0x0100000002087b82 */ /* 0x0000620000000a00 */
[----:B------:R-:W2:Y:S01]  /*5e70*/  LDCU.64 UR4, c[0x4][0x20] ;  /* 0x01000400ff0477ac */ /* 0x000ea20008000a00 */
[----:B------:R-:W-:Y:S01]  /*5e80*/  CS2R R6, SRZ ;  /* 0x0000000000067805 */ /* 0x000fe2000001ff00 */
[----:B--2---:R-:W-:Y:S02]  /*5e90*/  IMAD.U32 R4, RZ, RZ, UR4 ;  /* 0x00000004ff047e24 */ /* 0x004fe4000f8e00ff */
[----:B0-----:R-:W-:-:S07]  /*5ea0*/  IMAD.U32 R5, RZ, RZ, UR5 ;  /* 0x00000005ff057e24 */ /* 0x001fce000f8e00ff */
[----:B------:R-:W-:-:S07]  /*5eb0*/  LEPC R20, `(.L_x_159) ;  /* 0x000000001014794e */ /* 0x000fce0000000000 */
[----:B-1----:R-:W-:Y:S05]  /*5ec0*/  CALL.ABS.NOINC R8 ;  /* 0x0000000008007343 */ /* 0x002fea0003c00000 */
.L_x_159:
[----:B------:R0:W1:Y:S01]  /*5ed0*/  LDC.64 R8, c[0x4][R2] ;  /* 0x0100000002087b82 */ /* 0x0000620000000a00 */
[----:B------:R-:W2:Y:S01]  /*5ee0*/  LDCU.64 UR4, c[0x4][0x10] ;  /* 0x01000200ff0477ac */ /* 0x000ea20008000a00 */
[----:B------:R-:W-:Y:S01]  /*5ef0*/  CS2R R6, SRZ ;  /* 0x0000000000067805 */ /* 0x000fe2000001ff00 */
[----:B--2---:R-:W-:Y:S02]  /*5f00*/  IMAD.U32 R4, RZ, RZ, UR4 ;  /* 0x00000004ff047e24 */ /* 0x004fe4000f8e00ff */
[----:B0-----:R-:W-:-:S07]  /*5f10*/  IMAD.U32 R5, RZ, RZ, UR5 ;  /* 0x00000005ff057e24 */ /* 0x001fce000f8e00ff */
[----:B------:R-:W-:-:S07]  /*5f20*/  LEPC R20, `(.L_x_160) ;  /* 0x000000001014794e */ /* 0x000fce0000000000 */
[----:B-1----:R-:W-:Y:S05]  /*5f30*/  CALL.ABS.NOINC R8 ;  /* 0x0000000008007343 */ /* 0x002fea0003c00000 */
.L_x_160:
        /* <DEDUP_REMOVED lines=14> */
.L_x_161:
[----:B------:R0:W1:Y:S01]  /*6020*/  LDC.64 R8, c[0x4][R2] ;  /* 0x0100000002087b82 */ /* 0x0000620000000a00 */
[----:B------:R-:W2:Y:S01]  /*6030*/  LDCU.64 UR4, c[0x4][0x10] ;  /* 0x01000200ff0477ac */ /* 0x000ea20008000a00 */
[----:B------:R-:W-:Y:S01]  /*6040*/  CS2R R6, SRZ ;  /* 0x0000000000067805 */ /* 0x000fe2000001ff00 */
[----:B--2---:R-:W-:Y:S02]  /*6050*/  IMAD.U32 R4, RZ, RZ, UR4 ;  /* 0x00000004ff047e24 */ /* 0x004fe4000f8e00ff */
[----:B0-----:R-:W-:-:S07]  /*6060*/  IMAD.U32 R5, RZ, RZ, UR5 ;  /* 0x00000005ff057e24 */ /* 0x001fce000f8e00ff */
[----:B------:R-:W-:-:S07]  /*6070*/  LEPC R20, `(.L_x_162) ;  /* 0x000000001014794e */ /* 0x000fce0000000000 */
[----:B-1----:R-:W-:Y:S05]  /*6080*/  CALL.ABS.NOINC R8 ;  /* 0x0000000008007343 */ /* 0x002fea0003c00000 */
.L_x_162:
[----:B------:R-:W0:Y:S01]  /*6090*/  LDC.64 R2, c[0x4][R2] ;  /* 0x0100000002027b82 */ /* 0x000e220000000a00 */
[----:B------:R-:W1:Y:S01]  /*60a0*/  LDCU.64 UR4, c[0x4][0x30] ;  /* 0x01000600ff0477ac */ /* 0x000e620008000a00 */
[----:B------:R-:W-:Y:S01]  /*60b0*/  CS2R R6, SRZ ;  /* 0x0000000000067805 */ /* 0x000fe2000001ff00 */
[----:B-1----:R-:W-:Y:S02]  /*60c0*/  IMAD.U32 R4, RZ, RZ, UR4 ;  /* 0x00000004ff047e24 */ /* 0x002fe4000f8e00ff */
[----:B------:R-:W-:-:S07]  /*60d0*/  IMAD.U32 R5, RZ, RZ, UR5 ;  /* 0x00000005ff057e24 */ /* 0x000fce000f8e00ff */
[----:B------:R-:W-:-:S07]  /*60e0*/  LEPC R20, `(.L_x_163) ;  /* 0x000000001014794e */ /* 0x000fce0000000000 */
[----:B0-----:R-:W-:Y:S05]  /*60f0*/  CALL.ABS.NOINC R2 ;  /* 0x0000000002007343 */ /* 0x001fea0003c00000 */
.L_x_163:
[----:B------:R-:W-:Y:S05]  /*6100*/  EXIT ;  /* 0x000000000000794d */ /* 0x000fea0003800000 */
.L_x_8:
        /* <DEDUP_REMOVED lines=13> */
.L_x_165:
[----:B------:R0:W1:Y:S01]  /*61e0*/  LDC.64 R8, c[0x4][R2] ;  /* 0x0100000002087b82 */ /* 0x0000620000000a00 */
[----:B------:R-:W2:Y:S01]  /*61f0*/  LDCU.64 UR4, c[0x4][0x10] ;  /* 0x01000200ff0477ac */ /* 0x000ea20008000a00 */
[----:B------:R-:W-:Y:S01]  /*6200*/  CS2R R6, SRZ ;  /* 0x0000000000067805 */ /* 0x000fe2000001ff00 */
[----:B--2---:R-:W-:Y:S02]  /*6210*/  IMAD.U32 R4, RZ, RZ, UR4 ;  /* 0x00000004ff047e24 */ /* 0x004fe4000f8e00ff */
[----:B0-----:R-:W-:-:S07]  /*6220*/  IMAD.U32 R5, RZ, RZ, UR5 ;  /* 0x00000005ff057e24 */ /* 0x001fce000f8e00ff */
[----:B------:R-:W-:-:S07]  /*6230*/  LEPC R20, `(.L_x_166) ;  /* 0x000000001014794e */ /* 0x000fce0000000000 */
[----:B-1----:R-:W-:Y:S05]  /*6240*/  CALL.ABS.NOINC R8 ;  /* 0x0000000008007343 */ /* 0x002fea0003c00000 */
.L_x_166:
        /* <DEDUP_REMOVED lines=14> */
.L_x_167:
[----:B------:R0:W1:Y:S01]  /*6330*/  LDC.64 R8, c[0x4][R2] ;  /* 0x0100000002087b82 */ /* 0x0000620000000a00 */
[----:B------:R-:W2:Y:S01]  /*6340*/  LDCU.64 UR4, c[0x4][0x20] ;  /* 0x01000400ff0477ac */ /* 0x000ea20008000a00 */
[----:B------:R-:W-:Y:S01]  /*6350*/  CS2R R6, SRZ ;  /* 0x0000000000067805 */ /* 0x000fe2000001ff00 */
[----:B--2---:R-:W-:Y:S02]  /*6360*/  IMAD.U32 R4, RZ, RZ, UR4 ;  /* 0x00000004ff047e24 */ /* 0x004fe4000f8e00ff */
[----:B0-----:R-:W-:-:S07]  /*6370*/  IMAD.U32 R5, RZ, RZ, UR5 ;  /* 0x00000005ff057e24 */ /* 0x001fce000f8e00ff */
[----:B------:R-:W-:-:S07]  /*6380*/  LEPC R20, `(.L_x_168) ;  /* 0x000000001014794e */ /* 0x000fce0000000000 */
[----:B-1----:R-:W-:Y:S05]  /*6390*/  CALL.ABS.NOINC R8 ;  /* 0x0000000008007343 */ /* 0x002fea0003c00000 */
.L_x_168:
[----:B------:R0:W1:Y:S01]  /*63a0*/  LDC.64 R8, c[0x4][R2] ;  /* 0x0100000002087b82 */ /* 0x0000620000000a00 */
[----:B------:R-:W2:Y:S01]  /*63b0*/  LDCU.64 UR4, c[0x4][0x10] ;  /* 0x01000200ff0477ac */ /* 0x000ea20008000a00 */
[----:B------:R-:W-:Y:S01]  /*63c0*/  CS2R R6, SRZ ;  /* 0x0000000000067805 */ /* 0x000fe2000001ff00 */
[----:B--2---:R-:W-:Y:S02]  /*63d0*/  IMAD.U32 R4, RZ, RZ, UR4 ;  /* 0x00000004ff047e24 */ /* 0x004fe4000f8e00ff */
[----:B0-----:R-:W-:-:S07]  /*63e0*/  IMAD.U32 R5, RZ, RZ, UR5 ;  /* 0x00000005ff057e24 */ /* 0x001fce000f8e00ff */
[----:B------:R-:W-:-:S07]  /*63f0*/  LEPC R20, `(.L_x_169) ;  /* 0x000000001014794e */ /* 0x000fce0000000000 */
[----:B-1----:R-:W-:Y:S05]  /*6400*/  CALL.ABS.NOINC R8 ;  /* 0x0000000008007343 */ /* 0x002fea0003c00000 */
.L_x_169:
        /* <DEDUP_REMOVED lines=14> */
.L_x_170:
[----:B------:R0:W1:Y:S01]  /*64f0*/  LDC.64 R8, c[0x4][R2] ;  /* 0x0100000002087b82 */ /* 0x0000620000000a00 */
[----:B------:R-:W2:Y:S01]  /*6500*/  LDCU.64 UR4, c[0x4][0x20] ;  /* 0x01000400ff0477ac */ /* 0x000ea20008000a00 */
[----:B------:R-:W-:Y:S01]  /*6510*/  CS2R R6, SRZ ;  /* 0x0000000000067805 */ /* 0x000fe2000001ff00 */
[----:B--2---:R-:W-:Y:S02]  /*6520*/  IMAD.U32 R4, RZ, RZ, UR4 ;  /* 0x00000004ff047e24 */ /* 0x004fe4000f8e00ff */
[----:B0-----:R-:W-:-:S07]  /*6530*/  IMAD.U32 R5, RZ, RZ, UR5 ;  /* 0x00000005ff057e24 */ /* 0x001fce000f8e00ff */
[----:B------:R-:W-:-:S07]  /*6540*/  LEPC R20, `(.L_x_171) ;  /* 0x000000001014794e */ /* 0x000fce0000000000 */
[----:B-1----:R-:W-:Y:S05]  /*6550*/  CALL.ABS.NOINC R8 ;  /* 0x0000000008007343 */ /* 0x002fea0003c00000 */
.L_x_171:
[----:B------:R0:W1:Y:S01]  /*6560*/  LDC.64 R8, c[0x4][R2] ;  /* 0x0100000002087b82 */ /* 0x0000620000000a00 */
[----:B------:R-:W2:Y:S01]  /*6570*/  LDCU.64 UR4, c[0x4][0x10] ;  /* 0x01000200ff0477ac */ /* 0x000ea20008000a00 */
[----:B------:R-:W-:Y:S01]  /*6580*/  CS2R R6, SRZ ;  /* 0x0000000000067805 */ /* 0x000fe2000001ff00 */
[----:B--2---:R-:W-:Y:S02]  /*6590*/  IMAD.U32 R4, RZ, RZ, UR4 ;  /* 0x00000004ff047e24 */ /* 0x004fe4000f8e00ff */
[----:B0-----:R-:W-:-:S07]  /*65a0*/  IMAD.U32 R5, RZ, RZ, UR5 ;  /* 0x00000005ff057e24 */ /* 0x001fce000f8e00ff */
[----:B------:R-:W-:-:S07]  /*65b0*/  LEPC R20, `(.L_x_172) ;  /* 0x000000001014794e */ /* 0x000fce0000000000 */
[----:B-1----:R-:W-:Y:S05]  /*65c0*/  CALL.ABS.NOINC R8 ;  /* 0x0000000008007343 */ /* 0x002fea0003c00000 */
.L_x_172:
        /* <DEDUP_REMOVED lines=14> */
.L_x_173:
[----:B------:R0:W1:Y:S01]  /*66b0*/  LDC.64 R8, c[0x4][R2] ;  /* 0x0100000002087b82 */ /* 0x0000620000000a00 */
[----:B------:R-:W2:Y:S01]  /*66c0*/  LDCU.64 UR4, c[0x4][0x10] ;  /* 0x01000200ff0477ac */ /* 0x000ea20008000a00 */
[----:B------:R-:W-:Y:S01]  /*66d0*/  CS2R R6, SRZ ;  /* 0x0000000000067805 */ /* 0x000fe2000001ff00 */
[----:B--2---:R-:W-:Y:S02]  /*66e0*/  IMAD.U32 R4, RZ, RZ, UR4 ;  /* 0x00000004ff047e24 */ /* 0x004fe4000f8e00ff */
[----:B0-----:R-:W-:-:S07]  /*66f0*/  IMAD.U32 R5, RZ, RZ, UR5 ;  /* 0x00000005ff057e24 */ /* 0x001fce000f8e00ff */
[----:B------:R-:W-:-:S07]  /*6700*/  LEPC R20, `(.L_x_174) ;  /* 0x000000001014794e */ /* 0x000fce0000000000 */
[----:B-1----:R-:W-:Y:S05]  /*6710*/  CALL.ABS.NOINC R8 ;  /* 0x0000000008007343 */ /* 0x002fea0003c00000 */
.L_x_174:
[----:B------:R-:W0:Y:S01]  /*6720*/  LDC.64 R2, c[0x4][R2] ;  /* 0x0100000002027b82 */ /* 0x000e220000000a00 */
[----:B------:R-:W1:Y:S01]  /*6730*/  LDCU.64 UR4, c[0x4][0x28] ;  /* 0x01000500ff0477ac */ /* 0x000e620008000a00 */
[----:B------:R-:W-:Y:S01]  /*6740*/  CS2R R6, SRZ ;  /* 0x0000000000067805 */ /* 0x000fe2000001ff00 */
[----:B-1----:R-:W-:Y:S02]  /*6750*/  IMAD.U32 R4, RZ, RZ, UR4 ;  /* 0x00000004ff047e24 */ /* 0x002fe4000f8e00ff */
[----:B------:R-:W-:-:S07]  /*6760*/  IMAD.U32 R5, RZ, RZ, UR5 ;  /* 0x00000005ff057e24 */ /* 0x000fce000f8e00ff */
[----:B------:R-:W-:-:S07]  /*6770*/  LEPC R20, `(.L_x_175) ;  /* 0x000000001014794e */ /* 0x000fce0000000000 */
[----:B0-----:R-:W-:Y:S05]  /*6780*/  CALL.ABS.NOINC R2 ;  /* 0x0000000002007343 */ /* 0x001fea0003c00000 */
.L_x_175:
[----:B------:R-:W-:Y:S05]  /*6790*/  EXIT ;  /* 0x000000000000794d */ /* 0x000fea0003800000 */
.L_x_164:
        /* <DEDUP_REMOVED lines=10> */
.L_x_176:
[----:B------:R0:W1:Y:S01]  /*6840*/  LDC.64 R8, c[0x4][R2] ;  /* 0x0100000002087b82 */ /* 0x0000620000000a00 */
[----:B------:R-:W2:Y:S01]  /*6850*/  LDCU.64 UR4, c[0x4][0x10] ;  /* 0x01000200ff0477ac */ /* 0x000ea20008000a00 */
[----:B------:R-:W-:Y:S01]  /*6860*/  CS2R R6, SRZ ;  /* 0x0000000000067805 */ /* 0x000fe2000001ff00 */
[----:B--2---:R-:W-:Y:S02]  /*6870*/  IMAD.U32 R4, RZ, RZ, UR4 ;  /* 0x00000004ff047e24 */ /* 0x004fe4000f8e00ff */
[----:B0-----:R-:W-:-:S07]  /*6880*/  IMAD.U32 R5, RZ, RZ, UR5 ;  /* 0x00000005ff057e24 */ /* 0x001fce000f8e00ff */
[----:B------:R-:W-:-:S07]  /*6890*/  LEPC R20, `(.L_x_177) ;  /* 0x000000001014794e */ /* 0x000fce0000000000 */
[----:B-1----:R-:W-:Y:S05]  /*68a0*/  CALL.ABS.NOINC R8 ;  /* 0x0000000008007343 */ /* 0x002fea0003c00000 */
.L_x_177:
        /* <DEDUP_REMOVED lines=14> */
.L_x_178:
[----:B------:R0:W1:Y:S01]  /*6990*/  LDC.64 R8, c[0x4][R2] ;  /* 0x0100000002087b82 */ /* 0x0000620000000a00 */
[----:B------:R-:W2:Y:S01]  /*69a0*/  LDCU.64 UR4, c[0x4][0x20] ;  /* 0x01000400ff0477ac */ /* 0x000ea20008000a00 */
[----:B------:R-:W-:Y:S01]  /*69b0*/  CS2R R6, SRZ ;  /* 0x0000000000067805 */ /* 0x000fe2000001ff00 */
[----:B--2---:R-:W-:Y:S02]  /*69c0*/  IMAD.U32 R4, RZ, RZ, UR4 ;  /* 0x00000004ff047e24 */ /* 0x004fe4000f8e00ff */
[----:B0-----:R-:W-:-:S07]  /*69d0*/  IMAD.U32 R5, RZ, RZ, UR5 ;  /* 0x00000005ff057e24 */ /* 0x001fce000f8e00ff */
[----:B------:R-:W-:-:S07]  /*69e0*/  LEPC R20, `(.L_x_179) ;  /* 0x000000001014794e */ /* 0x000fce0000000000 */
[----:B-1----:R-:W-:Y:S05]  /*69f0*/  CALL.ABS.NOINC R8 ;  /* 0x0000000008007343 */ /* 0x002fea0003c00000 */
.L_x_179:
[----:B------:R0:W1:Y:S01]  /*6a00*/  LDC.64 R8, c[0x4][R2] ;  /* 0x0100000002087b82 */ /* 0x0000620000000a00 */
[----:B------:R-:W2:Y:S01]  /*6a10*/  LDCU.64 UR4, c[0x4][0x10] ;  /* 0x01000200ff0477ac */ /* 0x000ea20008000a00 */
[----:B------:R-:W-:Y:S01]  /*6a20*/  CS2R R6, SRZ ;  /* 0x0000000000067805 */ /* 0x000fe2000001ff00 */
[----:B--2---:R-:W-:Y:S02]  /*6a30*/  IMAD.U32 R4, RZ, RZ, UR4 ;  /* 0x00000004ff047e24 */ /* 0x004fe4000f8e00ff */
[----:B0-----:R-:W-:-:S07]  /*6a40*/  IMAD.U32 R5, RZ, RZ, UR5 ;  /* 0x00000005ff057e24 */ /* 0x001fce000f8e00ff */
[----:B------:R-:W-:-:S07]  /*6a50*/  LEPC R20, `(.L_x_180) ;  /* 0x000000001014794e */ /* 0x000fce0000000000 */
[----:B-1----:R-:W-:Y:S05]  /*6a60*/  CALL.ABS.NOINC R8 ;  /* 0x0000000008007343 */ /* 0x002fea0003c00000 */
.L_x_180:
        /* <DEDUP_REMOVED lines=14> */
.L_x_181:
[----:B------:R0:W1:Y:S01]  /*6b50*/  LDC.64 R8, c[0x4][R2] ;  /* 0x0100000002087b82 */ /* 0x0000620000000a00 */
[----:B------:R-:W2:Y:S01]  /*6b60*/  LDCU.64 UR4, c[0x4][0x20] ;  /* 0x01000400ff0477ac */ /* 0x000ea20008000a00 */
[----:B------:R-:W-:Y:S01]  /*6b70*/  CS2R R6, SRZ ;  /* 0x0000000000067805 */ /* 0x000fe2000001ff00 */
[----:B--2---:R-:W-:Y:S02]  /*6b80*/  IMAD.U32 R4, RZ, RZ, UR4 ;  /* 0x00000004ff047e24 */ /* 0x004fe4000f8e00ff */
[----:B0-----:R-:W-:-:S07]  /*6b90*/  IMAD.U32 R5, RZ, RZ, UR5 ;  /* 0x00000005ff057e24 */ /* 0x001fce000f8e00ff */
[----:B------:R-:W-:-:S07]  /*6ba0*/  LEPC R20, `(.L_x_182) ;  /* 0x000000001014794e */ /* 0x000fce0000000000 */
[----:B-1----:R-:W-:Y:S05]  /*6bb0*/  CALL.ABS.NOINC R8 ;  /* 0x0000000008007343 */ /* 0x002fea0003c00000 */
.L_x_182:
[----:B------:R0:W1:Y:S01]  /*6bc0*/  LDC.64 R8, c[0x4][R2] ;  /* 0x0100000002087b82 */ /* 0x0000620000000a00 */
[----:B------:R-:W2:Y:S01]  /*6bd0*/  LDCU.64 UR4, c[0x4][0x10] ;  /* 0x01000200ff0477ac */ /* 0x000ea20008000a00 */
[----:B------:R-:W-:Y:S01]  /*6be0*/  CS2R R6, SRZ ;  /* 0x0000000000067805 */ /* 0x000fe2000001ff00 */
[----:B--2---:R-:W-:Y:S02]  /*6bf0*/  IMAD.U32 R4, RZ, RZ, UR4 ;  /* 0x00000004ff047e24 */ /* 0x004fe4000f8e00ff */
[----:B0-----:R-:W-:-:S07]  /*6c00*/  IMAD.U32 R5, RZ, RZ, UR5 ;  /* 0x00000005ff057e24 */ /* 0x001fce000f8e00ff */
[----:B------:R-:W-:-:S07]  /*6c10*/  LEPC R20, `(.L_x_183) ;  /* 0x000000001014794e */ /* 0x000fce0000000000 */
[----:B-1----:R-:W-:Y:S05]  /*6c20*/  CALL.ABS.NOINC R8 ;  /* 0x0000000008007343 */ /* 0x002fea0003c00000 */
.L_x_183:
        /* <DEDUP_REMOVED lines=14> */
.L_x_184:
[----:B------:R0:W1:Y:S01]  /*6d10*/  LDC.64 R8, c[0x4][R2] ;  /* 0x0100000002087b82 */ /* 0x0000620000000a00 */
[----:B------:R-:W2:Y:S01]  /*6d20*/  LDCU.64 UR4, c[0x4][0x10] ;  /* 0x01000200ff0477ac */ /* 0x000ea20008000a00 */
[----:B------:R-:W-:Y:S01]  /*6d30*/  CS2R R6, SRZ ;  /* 0x0000000000067805 */ /* 0x000fe2000001ff00 */
[----:B--2---:R-:W-:Y:S02]  /*6d40*/  IMAD.U32 R4, RZ, RZ, UR4 ;  /* 0x00000004ff047e24 */ /* 0x004fe4000f8e00ff */
[----:B0-----:R-:W-:-:S07]  /*6d50*/  IMAD.U32 R5, RZ, RZ, UR5 ;  /* 0x00000005ff057e24 */ /* 0x001fce000f8e00ff */
[----:B------:R-:W-:-:S07]  /*6d60*/  LEPC R20, `(.L_x_185) ;  /* 0x000000001014794e */ /* 0x000fce0000000000 */
[----:B-1----:R-:W-:Y:S05]  /*6d70*/  CALL.ABS.NOINC R8 ;  /* 0x0000000008007343 */ /* 0x002fea0003c00000 */
.L_x_185:
[----:B------:R-:W0:Y:S01]  /*6d80*/  LDC.64 R2, c[0x4][R2] ;  /* 0x0100000002027b82 */ /* 0x000e220000000a00 */
[----:B------:R-:W1:Y:S01]  /*6d90*/  LDCU.64 UR4, c[0x4][0x30] ;  /* 0x01000600ff0477ac */ /* 0x000e620008000a00 */
[----:B------:R-:W-:Y:S01]  /*6da0*/  CS2R R6, SRZ ;  /* 0x0000000000067805 */ /* 0x000fe2000001ff00 */
[----:B-1----:R-:W-:Y:S02]  /*6db0*/  IMAD.U32 R4, RZ, RZ, UR4 ;  /* 0x00000004ff047e24 */ /* 0x002fe4000f8e00ff */
[----:B------:R-:W-:-:S07]  /*6dc0*/  IMAD.U32 R5, RZ, RZ, UR5 ;  /* 0x00000005ff057e24 */ /* 0x000fce000f8e00ff */
[----:B------:R-:W-:-:S07]  /*6dd0*/  LEPC R20, `(.L_x_186) ;  /* 0x000000001014794e */ /* 0x000fce0000000000 */
[----:B0-----:R-:W-:Y:S05]  /*6de0*/  CALL.ABS.NOINC R2 ;  /* 0x0000000002007343 */ /* 0x001fea0003c00000 */
.L_x_186:
[----:B------:R-:W-:Y:S05]  /*6df0*/  EXIT ;  /* 0x000000000000794d */ /* 0x000fea0003800000 */
.L_x_6:
        /* <DEDUP_REMOVED lines=13> */
.L_x_188:
[----:B------:R0:W1:Y:S01]  /*6ed0*/  LDC.64 R8, c[0x4][R2] ;  /* 0x0100000002087b82 */ /* 0x0000620000000a00 */
[----:B------:R-:W2:Y:S01]  /*6ee0*/  LDCU.64 UR4, c[0x4][0x10] ;  /* 0x01000200ff0477ac */ /* 0x000ea20008000a00 */
[----:B------:R-:W-:Y:S01]  /*6ef0*/  CS2R R6, SRZ ;  /* 0x0000000000067805 */ /* 0x000fe2000001ff00 */
[----:B--2---:R-:W-:Y:S02]  /*6f00*/  IMAD.U32 R4, RZ, RZ, UR4 ;  /* 0x00000004ff047e24 */ /* 0x004fe4000f8e00ff */
[----:B0-----:R-:W-:-:S07]  /*6f10*/  IMAD.U32 R5, RZ, RZ, UR5 ;  /* 0x00000005ff057e24 */ /* 0x001fce000f8e00ff */
[----:B------:R-:W-:-:S07]  /*6f20*/  LEPC R20, `(.L_x_189) ;  /* 0x000000001014794e */ /* 0x000fce0000000000 */
[----:B-1----:R-:W-:Y:S05]  /*6f30*/  CALL.ABS.NOINC R8 ;  /* 0x0000000008007343 */ /* 0x002fea0003c00000 */
.L_x_189:
        /* <DEDUP_REMOVED lines=14> */
.L_x_190:
[----:B------:R0:W1:Y:S01]  /*7020*/  LDC.64 R8, c[0x4][R2] ;  /* 0x0100000002087b82 */ /* 0x0000620000000a00 */
[----:B------:R-:W2:Y:S01]  /*7030*/  LDCU.64 UR4, c[0x4][0x20] ;  /* 0x01000400ff0477ac */ /* 0x000ea20008000a00 */
[----:B------:R-:W-:Y:S01]  /*7040*/  CS2R R6, SRZ ;  /* 0x0000000000067805 */ /* 0x000fe2000001ff00 */
[----:B--2---:R-:W-:Y:S02]  /*7050*/  IMAD.U32 R4, RZ, RZ, UR4 ;  /* 0x00000004ff047e24 */ /* 0x004fe4000f8e00ff */
[----:B0-----:R-:W-:-:S07]  /*7060*/  IMAD.U32 R5, RZ, RZ, UR5 ;  /* 0x00000005ff057e24 */ /* 0x001fce000f8e00ff */
[----:B------:R-:W-:-:S07]  /*7070*/  LEPC R20, `(.L_x_191) ;  /* 0x000000001014794e */ /* 0x000fce0000000000 */
[----:B-1----:R-:W-:Y:S05]  /*7080*/  CALL.ABS.NOINC R8 ;  /* 0x0000000008007343 */ /* 0x002fea0003c00000 */
.L_x_191:
[----:B------:R0:W1:Y:S01]  /*7090*/  LDC.64 R8, c[0x4][R2] ;  /* 0x0100000002087b82 */ /* 0x0000620000000a00 */
[----:B------:R-:W2:Y:S01]  /*70a0*/  LDCU.64 UR4, c[0x4][0x10] ;  /* 0x01000200ff0477ac */ /* 0x000ea20008000a00 */
[----:B------:R-:W-:Y:S01]  /*70b0*/  CS2R R6, SRZ ;  /* 0x0000000000067805 */ /* 0x000fe2000001ff00 */
[----:B--2---:R-:W-:Y:S02]  /*70c0*/  IMAD.U32 R4, RZ, RZ, UR4 ;  /* 0x00000004ff047e24 */ /* 0x004fe4000f8e00ff */
[----:B0-----:R-:W-:-:S07]  /*70d0*/  IMAD.U32 R5, RZ, RZ, UR5 ;  /* 0x00000005ff057e24 */ /* 0x001fce000f8e00ff */
[----:B------:R-:W-:-:S07]  /*70e0*/  LEPC R20, `(.L_x_192) ;  /* 0x000000001014794e */ /* 0x000fce0000000000 */
[----:B-1----:R-:W-:Y:S05]  /*70f0*/  CALL.ABS.NOINC R8 ;  /* 0x0000000008007343 */ /* 0x002fea0003c00000 */
.L_x_192:
        /* <DEDUP_REMOVED lines=14> */
.L_x_193:
[----:B------:R0:W1:Y:S01]  /*71e0*/  LDC.64 R8, c[0x4][R2] ;  /* 0x0100000002087b82 */ /* 0x0000620000000a00 */
[----:B------:R-:W2:Y:S01]  /*71f0*/  LDCU.64 UR4, c[0x4][0x20] ;  /* 0x01000400ff0477ac */ /* 0x000ea20008000a00 */
[----:B------:R-:W-:Y:S01]  /*7200*/  CS2R R6, SRZ ;  /* 0x0000000000067805 */ /* 0x000fe2000001ff00 */
[----:B--2---:R-:W-:Y:S02]  /*7210*/  IMAD.U32 R4, RZ, RZ, UR4 ;  /* 0x00000004ff047e24 */ /* 0x004fe4000f8e00ff */
[----:B0-----:R-:W-:-:S07]  /*7220*/  IMAD.U32 R5, RZ, RZ, UR5 ;  /* 0x00000005ff057e24 */ /* 0x001fce000f8e00ff */
[----:B------:R-:W-:-:S07]  /*7230*/  LEPC R20, `(.L_x_194) ;  /* 0x000000001014794e */ /* 0x000fce0000000000 */
[----:B-1----:R-:W-:Y:S05]  /*7240*/  CALL.ABS.NOINC R8 ;  /* 0x0000000008007343 */ /* 0x002fea0003c00000 */
.L_x_194:
[----:B------:R0:W1:Y:S01]  /*7250*/  LDC.64 R8, c[0x4][R2] ;  /* 0x0100000002087b82 */ /* 0x0000620000000a00 */
[----:B------:R-:W2:Y:S01]  /*7260*/  LDCU.64 UR4, c[0x4][0x10] ;  /* 0x01000200ff0477ac */ /* 0x000ea20008000a00 */
[----:B------:R-:W-:Y:S01]  /*7270*/  CS2R R6, SRZ ;  /* 0x0000000000067805 */ /* 0x000fe2000001ff00 */
[----:B--2---:R-:W-:Y:S02]  /*7280*/  IMAD.U32 R4, RZ, RZ, UR4 ;  /* 0x00000004ff047e24 */ /* 0x004fe4000f8e00ff */
[----:B0-----:R-:W-:-:S07]  /*7290*/  IMAD.U32 R5, RZ, RZ, UR5 ;  /* 0x00000005ff057e24 */ /* 0x001fce000f8e00ff */
[----:B------:R-:W-:-:S07]  /*72a0*/  LEPC R20, `(.L_x_195) ;  /* 0x000000001014794e */ /* 0x000fce0000000000 */
[----:B-1----:R-:W-:Y:S05]  /*72b0*/  CALL.ABS.NOINC R8 ;  /* 0x0000000008007343 */ /* 0x002fea0003c00000 */
.L_x_195:
        /* <DEDUP_REMOVED lines=14> */
.L_x_196:
[----:B------:R0:W1:Y:S01]  /*73a0*/  LDC.64 R8, c[0x4][R2] ;  /* 0x0100000002087b82 */ /* 0x0000620000000a00 */
[----:B------:R-:W2:Y:S01]  /*73b0*/  LDCU.64 UR4, c[0x4][0x10] ;  /* 0x01000200ff0477ac */ /* 0x000ea20008000a00 */
[----:B------:R-:W-:Y:S01]  /*73c0*/  CS2R R6, SRZ ;  /* 0x0000000000067805 */ /* 0x000fe2000001ff00 */
[----:B--2---:R-:W-:Y:S02]  /*73d0*/  IMAD.U32 R4, RZ, RZ, UR4 ;  /* 0x00000004ff047e24 */ /* 0x004fe4000f8e00ff */
[----:B0-----:R-:W-:-:S07]  /*73e0*/  IMAD.U32 R5, RZ, RZ, UR5 ;  /* 0x00000005ff057e24 */ /* 0x001fce000f8e00ff */
[----:B------:R-:W-:-:S07]  /*73f0*/  LEPC R20, `(.L_x_197) ;  /* 0x000000001014794e */ /* 0x000fce0000000000 */
[----:B-1----:R-:W-:Y:S05]  /*7400*/  CALL.ABS.NOINC R8 ;  /* 0x0000000008007343 */ /* 0x002fea0003c00000 */
.L_x_197:
[----:B------:R-:W0:Y:S01]  /*7410*/  LDC.64 R2, c[0x4][R2] ;  /* 0x0100000002027b82 */ /* 0x000e220000000a00 */
[----:B------:R-:W1:Y:S01]  /*7420*/  LDCU.64 UR4, c[0x4][0x28] ;  /* 0x01000500ff0477ac */ /* 0x000e620008000a00 */
[----:B------:R-:W-:Y:S01]  /*7430*/  CS2R R6, SRZ ;  /* 0x0000000000067805 */ /* 0x000fe2000001ff00 */
[----:B-1----:R-:W-:Y:S02]  /*7440*/  IMAD.U32 R4, RZ, RZ, UR4 ;  /* 0x00000004ff047e24 */ /* 0x002fe4000f8e00ff */
[----:B------:R-:W-:-:S07]  /*7450*/  IMAD.U32 R5, RZ, RZ, UR5 ;  /* 0x00000005ff057e24 */ /* 0x000fce000f8e00ff */
[----:B------:R-:W-:-:S07]  /*7460*/  LEPC R20, `(.L_x_198) ;  /* 0x000000001014794e */ /* 0x000fce0000000000 */
[----:B0-----:R-:W-:Y:S05]  /*7470*/  CALL.ABS.NOINC R2 ;  /* 0x0000000002007343 */ /* 0x001fea0003c00000 */
.L_x_198:
[----:B------:R-:W-:Y:S05]  /*7480*/  EXIT ;  /* 0x000000000000794d */ /* 0x000fea0003800000 */
.L_x_187:
        /* <DEDUP_REMOVED lines=10> */
.L_x_199:
[----:B------:R0:W1:Y:S01]  /*7530*/  LDC.64 R8, c[0x4][R2] ;  /* 0x0100000002087b82 */ /* 0x0000620000000a00 */
[----:B------:R-:W2:Y:S01]  /*7540*/  LDCU.64 UR4, c[0x4][0x10] ;  /* 0x01000200ff0477ac */ /* 0x000ea20008000a00 */
[----:B------:R-:W-:Y:S01]  /*7550*/  CS2R R6, SRZ ;  /* 0x0000000000067805 */ /* 0x000fe2000001ff00 */
[----:B--2---:R-:W-:Y:S02]  /*7560*/  IMAD.U32 R4, RZ, RZ, UR4 ;  /* 0x00000004ff047e24 */ /* 0x004fe4000f8e00ff */
[----:B0-----:R-:W-:-:S07]  /*7570*/  IMAD.U32 R5, RZ, RZ, UR5 ;  /* 0x00000005ff057e24 */ /* 0x001fce000f8e00ff */
[----:B------:R-:W-:-:S07]  /*7580*/  LEPC R20, `(.L_x_200) ;  /* 0x000000001014794e */ /* 0x000fce0000000000 */
[----:B-1----:R-:W-:Y:S05]  /*7590*/  CALL.ABS.NOINC R8 ;  /* 0x0000000008007343 */ /* 0x002fea0003c00000 */
.L_x_200:
        /* <DEDUP_REMOVED lines=14> */
.L_x_201:
[----:B------:R0:W1:Y:S01]  /*7680*/  LDC.64 R8, c[0x4][R2] ;  /* 0x0100000002087b82 */ /* 0x0000620000000a00 */
[----:B------:R-:W2:Y:S01]  /*7690*/  LDCU.64 UR4, c[0x4][0x20] ;  /* 0x01000400ff0477ac */ /* 0x000ea20008000a00 */
[----:B------:R-:W-:Y:S01]  /*76a0*/  CS2R R6, SRZ ;  /* 0x0000000000067805 */ /* 0x000fe2000001ff00 */
[----:B--2---:R-:W-:Y:S02]  /*76b0*/  IMAD.U32 R4, RZ, RZ, UR4 ;  /* 0x00000004ff047e24 */ /* 0x004fe4000f8e00ff */
[----:B0-----:R-:W-:-:S07]  /*76c0*/  IMAD.U32 R5, RZ, RZ, UR5 ;  /* 0x00000005ff057e24 */ /* 0x001fce000f8e00ff */
[----:B------:R-:W-:-:S07]  /*76d0*/  LEPC R20, `(.L_x_202) ;  /* 0x000000001014794e */ /* 0x000fce0000000000 */
[----:B-1----:R-:W-:Y:S05]  /*76e0*/  CALL.ABS.NOINC R8 ;  /* 0x0000000008007343 */ /* 0x002fea0003c00000 */
.L_x_202:
[----:B------:R0:W1:Y:S01]  /*76f0*/  LDC.64 R8, c[0x4][R2] ;  /* 0x0100000002087b82 */ /* 0x0000620000000a00 */
[----:B------:R-:W2:Y:S01]  /*7700*/  LDCU.64 UR4, c[0x4][0x10] ;  /* 0x01000200ff0477ac */ /* 0x000ea20008000a00 */
[----:B------:R-:W-:Y:S01]  /*7710*/  CS2R R6, SRZ ;  /* 0x0000000000067805 */ /* 0x000fe2000001ff00 */
[----:B--2---:R-:W-:Y:S02]  /*7720*/  IMAD.U32 R4, RZ, RZ, UR4 ;  /* 0x00000004ff047e24 */ /* 0x004fe4000f8e00ff */
[----:B0-----:R-:W-:-:S07]  /*7730*/  IMAD.U32 R5, RZ, RZ, UR5 ;  /* 0x00000005ff057e24 */ /* 0x001fce000f8e00ff */
[----:B------:R-:W-:-:S07]  /*7740*/  LEPC R20, `(.L_x_203) ;  /* 0x000000001014794e */ /* 0x000fce0000000000 */
[----:B-1----:R-:W-:Y:S05]  /*7750*/  CALL.ABS.NOINC R8 ;  /* 0x0000000008007343 */ /* 0x002fea0003c00000 */
.L_x_203:
        /* <DEDUP_REMOVED lines=14> */
.L_x_204:
[----:B------:R0:W1:Y:S01]  /*7840*/  LDC.64 R8, c[0x4][R2] ;  /* 0x0100000002087b82 */ /* 0x0000620000000a00 */
[----:B------:R-:W2:Y:S01]  /*7850*/  LDCU.64 UR4, c[0x4][0x20] ;  /* 0x01000400ff0477ac */ /* 0x000ea20008000a00 */
[----:B------:R-:W-:Y:S01]  /*7860*/  CS2R R6, SRZ ;  /* 0x0000000000067805 */ /* 0x000fe2000001ff00 */
[----:B--2---:R-:W-:Y:S02]  /*7870*/  IMAD.U32 R4, RZ, RZ, UR4 ;  /* 0x00000004ff047e24 */ /* 0x004fe4000f8e00ff */
[----:B0-----:R-:W-:-:S07]  /*7880*/  IMAD.U32 R5, RZ, RZ, UR5 ;  /* 0x00000005ff057e24 */ /* 0x001fce000f8e00ff */
[----:B------:R-:W-:-:S07]  /*7890*/  LEPC R20, `(.L_x_205) ;  /* 0x000000001014794e */ /* 0x000fce0000000000 */
[----:B-1----:R-:W-:Y:S05]  /*78a0*/  CALL.ABS.NOINC R8 ;  /* 0x0000000008007343 */ /* 0x002fea0003c00000 */
.L_x_205:
[----:B------:R0:W1:Y:S01]  /*78b0*/  LDC.64 R8, c[0x4][R2] ;  /* 0x0100000002087b82 */ /* 0x0000620000000a00 */
[----:B------:R-:W2:Y:S01]  /*78c0*/  LDCU.64 UR4, c[0x4][0x10] ;  /* 0x01000200ff0477ac */ /* 0x000ea20008000a00 */
[----:B------:R-:W-:Y:S01]  /*78d0*/  CS2R R6, SRZ ;  /* 0x0000000000067805 */ /* 0x000fe2000001ff00 */
[----:B--2---:R-:W-:Y:S02]  /*78e0*/  IMAD.U32 R4, RZ, RZ, UR4 ;  /* 0x00000004ff047e24 */ /* 0x004fe4000f8e00ff */
[----:B0-----:R-:W-:-:S07]  /*78f0*/  IMAD.U32 R5, RZ, RZ, UR5 ;  /* 0x00000005ff057e24 */ /* 0x001fce000f8e00ff */
[----:B------:R-:W-:-:S07]  /*7900*/  LEPC R20, `(.L_x_206) ;  /* 0x000000001014794e */ /* 0x000fce0000000000 */
[----:B-1----:R-:W-:Y:S05]  /*7910*/  CALL.ABS.NOINC R8 ;  /* 0x0000000008007343 */ /* 0x002fea0003c00000 */
.L_x_206:
        /* <DEDUP_REMOVED lines=14> */
.L_x_207:
[----:B------:R0:W1:Y:S01]  /*7a00*/  LDC.64 R8, c[0x4][R2] ;  /* 0x0100000002087b82 */ /* 0x0000620000000a00 */
[----:B------:R-:W2:Y:S01]  /*7a10*/  LDCU.64 UR4, c[0x4][0x10] ;  /* 0x01000200ff0477ac */ /* 0x000ea20008000a00 */
[----:B------:R-:W-:Y:S01]  /*7a20*/  CS2R R6, SRZ ;  /* 0x0000000000067805 */ /* 0x000fe2000001ff00 */
[----:B--2---:R-:W-:Y:S02]  /*7a30*/  IMAD.U32 R4, RZ, RZ, UR4 ;  /* 0x00000004ff047e24 */ /* 0x004fe4000f8e00ff */
[----:B0-----:R-:W-:-:S07]  /*7a40*/  IMAD.U32 R5, RZ, RZ, UR5 ;  /* 0x00000005ff057e24 */ /* 0x001fce000f8e00ff */
[----:B------:R-:W-:-:S07]  /*7a50*/  LEPC R20, `(.L_x_208) ;  /* 0x000000001014794e */ /* 0x000fce0000000000 */
[----:B-1----:R-:W-:Y:S05]  /*7a60*/  CALL.ABS.NOINC R8 ;  /* 0x0000000008007343 */ /* 0x002fea0003c00000 */
.L_x_208:
[----:B------:R-:W0:Y:S01]  /*7a70*/  LDC.64 R2, c[0x4][R2] ;  /* 0x0100000002027b82 */ /* 0x000e220000000a00 */
[----:B------:R-:W1:Y:S01]  /*7a80*/  LDCU.64 UR4, c[0x4][0x30] ;  /* 0x01000600ff0477ac */ /* 0x000e620008000a00 */
[----:B------:R-:W-:Y:S01]  /*7a90*/  CS2R R6, SRZ ;  /* 0x0000000000067805 */ /* 0x000fe2000001ff00 */
[----:B-1----:R-:W-:Y:S02]  /*7aa0*/  IMAD.U32 R4, RZ, RZ, UR4 ;  /* 0x00000004ff047e24 */ /* 0x002fe4000f8e00ff */
[----:B------:R-:W-:-:S07]  /*7ab0*/  IMAD.U32 R5, RZ, RZ, UR5 ;  /* 0x00000005ff057e24 */ /* 0x000fce000f8e00ff */
[----:B------:R-:W-:-:S07]  /*7ac0*/  LEPC R20, `(.L_x_209) ;  /* 0x000000001014794e */ /* 0x000fce0000000000 */
[----:B0-----:R-:W-:Y:S05]  /*7ad0*/  CALL.ABS.NOINC R2 ;  /* 0x0000000002007343 */ /* 0x001fea0003c00000 */
.L_x_209:
[----:B------:R-:W-:Y:S05]  /*7ae0*/  EXIT ;  /* 0x000000000000794d */ /* 0x000fea0003800000 */
.L_x_4:
        /* <DEDUP_REMOVED lines=13> */
.L_x_211:
[----:B------:R0:W1:Y:S01]  /*7bc0*/  LDC.64 R8, c[0x4][R2] ;  /* 0x0100000002087b82 */ /* 0x0000620000000a00 */
[----:B------:R-:W2:Y:S01]  /*7bd0*/  LDCU.64 UR4, c[0x4][0x10] ;  /* 0x01000200ff0477ac */ /* 0x000ea20008000a00 */
[----:B------:R-:W-:Y:S01]  /*7be0*/  CS2R R6, SRZ ;  /* 0x0000000000067805 */ /* 0x000fe2000001ff00 */
[----:B--2---:R-:W-:Y:S02]  /*7bf0*/  IMAD.U32 R4, RZ, RZ, UR4 ;  /* 0x00000004ff047e24 */ /* 0x004fe4000f8e00ff */
[----:B0-----:R-:W-:-:S07]  /*7c00*/  IMAD.U32 R5, RZ, RZ, UR5 ;  /* 0x00000005ff057e24 */ /* 0x001fce000f8e00ff */
[----:B------:R-:W-:-:S07]  /*7c10*/  LEPC R20, `(.L_x_212) ;  /* 0x000000001014794e */ /* 0x000fce0000000000 */
[----:B-1----:R-:W-:Y:S05]  /*7c20*/  CALL.ABS.NOINC R8 ;  /* 0x0000000008007343 */ /* 0x002fea0003c00000 */
.L_x_212:
        /* <DEDUP_REMOVED lines=14> */
.L_x_213:
[----:B------:R0:W1:Y:S01]  /*7d10*/  LDC.64 R8, c[0x4][R2] ;  /* 0x0100000002087b82 */ /* 0x0000620000000a00 */
[----:B------:R-:W2:Y:S01]  /*7d20*/  LDCU.64 UR4, c[0x4][0x20] ;  /* 0x01000400ff0477ac */ /* 0x000ea20008000a00 */
[----:B------:R-:W-:Y:S01]  /*7d30*/  CS2R R6, SRZ ;  /* 0x0000000000067805 */ /* 0x000fe2000001ff00 */
[----:B--2---:R-:W-:Y:S02]  /*7d40*/  IMAD.U32 R4, RZ, RZ, UR4 ;  /* 0x00000004ff047e24 */ /* 0x004fe4000f8e00ff */
[----:B0-----:R-:W-:-:S07]  /*7d50*/  IMAD.U32 R5, RZ, RZ, UR5 ;  /* 0x00000005ff057e24 */ /* 0x001fce000f8e00ff */
[----:B------:R-:W-:-:S07]  /*7d60*/  LEPC R20, `(.L_x_214) ;  /* 0x000000001014794e */ /* 0x000fce0000000000 */
[----:B-1----:R-:W-:Y:S05]  /*7d70*/  CALL.ABS.NOINC R8 ;  /* 0x0000000008007343 */ /* 0x002fea0003c00000 */
.L_x_214:
[----:B------:R0:W1:Y:S01]  /*7d80*/  LDC.64 R8, c[0x4][R2] ;  /* 0x0100000002087b82 */ /* 0x0000620000000a00 */
[----:B------:R-:W2:Y:S01]  /*7d90*/  LDCU.64 UR4, c[0x4][0x10] ;  /* 0x01000200ff0477ac */ /* 0x000ea20008000a00 */
[----:B------:R-:W-:Y:S01]  /*7da0*/  CS2R R6, SRZ ;  /* 0x0000000000067805 */ /* 0x000fe2000001ff00 */
[----:B--2---:R-:W-:Y:S02]  /*7db0*/  IMAD.U32 R4, RZ, RZ, UR4 ;  /* 0x00000004ff047e24 */ /* 0x004fe4000f8e00ff */
[----:B0-----:R-:W-:-:S07]  /*7dc0*/  IMAD.U32 R5, RZ, RZ, UR5 ;  /* 0x00000005ff057e24 */ /* 0x001fce000f8e00ff */
[----:B------:R-:W-:-:S07]  /*7dd0*/  LEPC R20, `(.L_x_215) ;  /* 0x000000001014794e */ /* 0x000fce0000000000 */
[----:B-1----:R-:W-:Y:S05]  /*7de0*/  CALL.ABS.NOINC R8 ;  /* 0x0000000008007343 */ /* 0x002fea0003c00000 */
.L_x_215:
        /* <DEDUP_REMOVED lines=14> */
.L_x_216:
[----:B------:R0:W1:Y:S01]  /*7ed0*/  LDC.64 R8, c[0x4][R2] ;  /* 0x0100000002087b82 */ /* 0x0000620000000a00 */
[----:B------:R-:W2:Y:S01]  /*7ee0*/  LDCU.64 UR4, c[0x4][0x20] ;  /* 0x01000400ff0477ac */ /* 0x000ea20008000a00 */
[----:B------:R-:W-:Y:S01]  /*7ef0*/  CS2R R6, SRZ ;  /* 0x0000000000067805 */ /* 0x000fe2000001ff00 */
[----:B--2---:R-:W-:Y:S02]  /*7f00*/  IMAD.U32 R4, RZ, RZ, UR4 ;  /* 0x00000004ff047e24 */ /* 0x004fe4000f8e00ff */
[----:B0-----:R-:W-:-:S07]  /*7f10*/  IMAD.U32 R5, RZ, RZ, UR5 ;  /* 0x00000005ff057e24 */ /* 0x001fce000f8e00ff */
[----:B------:R-:W-:-:S07]  /*7f20*/  LEPC R20, `(.L_x_217) ;  /* 0x000000001014794e */ /* 0x000fce0000000000 */
[----:B-1----:R-:W-:Y:S05]  /*7f30*/  CALL.ABS.NOINC R8 ;  /* 0x0000000008007343 */ /* 0x002fea0003c00000 */
.L_x_217:
[----:B------:R0:W1:Y:S01]  /*7f40*/  LDC.64 R8, c[0x4][R2] ;  /* 0x0100000002087b82 */ /* 0x0000620000000a00 */
[----:B------:R-:W2:Y:S01]  /*7f50*/  LDCU.64 UR4, c[0x4][0x10] ;  /* 0x01000200ff0477ac */ /* 0x000ea20008000a00 */
[----:B------:R-:W-:Y:S01]  /*7f60*/  CS2R R6, SRZ ;  /* 0x0000000000067805 */ /* 0x000fe2000001ff00 */
[----:B--2---:R-:W-:Y:S02]  /*7f70*/  IMAD.U32 R4, RZ, RZ, UR4 ;  /* 0x00000004ff047e24 */ /* 0x004fe4000f8e00ff */
[----:B0-----:R-:W-:-:S07]  /*7f80*/  IMAD.U32 R5, RZ, RZ, UR5 ;  /* 0x00000005ff057e24 */ /* 0x001fce000f8e00ff */
[----:B------:R-:W-:-:S07]  /*7f90*/  LEPC R20, `(.L_x_218) ;  /* 0x000000001014794e */ /* 0x000fce0000000000 */
[----:B-1----:R-:W-:Y:S05]  /*7fa0*/  CALL.ABS.NOINC R8 ;  /* 0x0000000008007343 */ /* 0x002fea0003c00000 */
.L_x_218:
        /* <DEDUP_REMOVED lines=14> */
.L_x_219:
[----:B------:R0:W1:Y:S01]  /*8090*/  LDC.64 R8, c[0x4][R2] ;  /* 0x0100000002087b82 */ /* 0x0000620000000a00 */
[----:B------:R-:W2:Y:S01]  /*80a0*/  LDCU.64 UR4, c[0x4][0x10] ;  /* 0x01000200ff0477ac */ /* 0x000ea20008000a00 */
[----:B------:R-:W-:Y:S01]  /*80b0*/  CS2R R6, SRZ ;  /* 0x0000000000067805 */ /* 0x000fe2000001ff00 */
[----:B--2---:R-:W-:Y:S02]  /*80c0*/  IMAD.U32 R4, RZ, RZ, UR4 ;  /* 0x00000004ff047e24 */ /* 0x004fe4000f8e00ff */
[----:B0-----:R-:W-:-:S07]  /*80d0*/  IMAD.U32 R5, RZ, RZ, UR5 ;  /* 0x00000005ff057e24 */ /* 0x001fce000f8e00ff */
[----:B------:R-:W-:-:S07]  /*80e0*/  LEPC R20, `(.L_x_220) ;  /* 0x000000001014794e */ /* 0x000fce0000000000 */
[----:B-1----:R-:W-:Y:S05]  /*80f0*/  CALL.ABS.NOINC R8 ;  /* 0x0000000008007343 */ /* 0x002fea0003c00000 */
.L_x_220:
[----:B------:R-:W0:Y:S01]  /*8100*/  LDC.64 R2, c[0x4][R2] ;  /* 0x0100000002027b82 */ /* 0x000e220000000a00 */
[----:B------:R-:W1:Y:S01]  /*8110*/  LDCU.64 UR4, c[0x4][0x28] ;  /* 0x01000500ff0477ac */ /* 0x000e620008000a00 */
[----:B------:R-:W-:Y:S01]  /*8120*/  CS2R R6, SRZ ;  /* 0x0000000000067805 */ /* 0x000fe2000001ff00 */
[----:B-1----:R-:W-:Y:S02]  /*8130*/  IMAD.U32 R4, RZ, RZ, UR4 ;  /* 0x00000004ff047e24 */ /* 0x002fe4000f8e00ff */
[----:B------:R-:W-:-:S07]  /*8140*/  IMAD.U32 R5, RZ, RZ, UR5 ;  /* 0x00000005ff057e24 */ /* 0x000fce000f8e00ff */
[----:B------:R-:W-:-:S07]  /*8150*/  LEPC R20, `(.L_x_221) ;  /* 0x000000001014794e */ /* 0x000fce0000000000 */
[----:B0-----:R-:W-:Y:S05]  /*8160*/  CALL.ABS.NOINC R2 ;  /* 0x0000000002007343 */ /* 0x001fea0003c00000 */
.L_x_221:
[----:B------:R-:W-:Y:S05]  /*8170*/  EXIT ;  /* 0x000000000000794d */ /* 0x000fea0003800000 */
.L_x_210:
        /* <DEDUP_REMOVED lines=10> */
.L_x_222:
[----:B------:R0:W1:Y:S01]  /*8220*/  LDC.64 R8, c[0x4][R2] ;  /* 0x0100000002087b82 */ /* 0x0000620000000a00 */
[----:B------:R-:W2:Y:S01]  /*8230*/  LDCU.64 UR4, c[0x4][0x10] ;  /* 0x01000200ff0477ac */ /* 0x000ea20008000a00 */
[----:B------:R-:W-:Y:S01]  /*8240*/  CS2R R6, SRZ ;  /* 0x0000000000067805 */ /* 0x000fe2000001ff00 */
[----:B--2---:R-:W-:Y:S02]  /*8250*/  IMAD.U32 R4, RZ, RZ, UR4 ;  /* 0x00000004ff047e24 */ /* 0x004fe4000f8e00ff */
[----:B0-----:R-:W-:-:S07]  /*8260*/  IMAD.U32 R5, RZ, RZ, UR5 ;  /* 0x00000005ff057e24 */ /* 0x001fce000f8e00ff */
[----:B------:R-:W-:-:S07]  /*8270*/  LEPC R20, `(.L_x_223) ;  /* 0x000000001014794e */ /* 0x000fce0000000000 */
[----:B-1----:R-:W-:Y:S05]  /*8280*/  CALL.ABS.NOINC R8 ;  /* 0x0000000008007343 */ /* 0x002fea0003c00000 */
.L_x_223:
        /* <DEDUP_REMOVED lines=14> */
.L_x_224:
[----:B------:R0:W1:Y:S01]  /*8370*/  LDC.64 R8, c[0x4][R2] ;  /* 0x0100000002087b82 */ /* 0x0000620000000a00 */
[----:B------:R-:W2:Y:S01]  /*8380*/  LDCU.64 UR4, c[0x4][0x20] ;  /* 0x01000400ff0477ac */ /* 0x000ea20008000a00 */
[----:B------:R-:W-:Y:S01]  /*8390*/  CS2R R6, SRZ ;  /* 0x0000000000067805 */ /* 0x000fe2000001ff00 */
[----:B--2---:R-:W-:Y:S02]  /*83a0*/  IMAD.U32 R4, RZ, RZ, UR4 ;  /* 0x00000004ff047e24 */ /* 0x004fe4000f8e00ff */
[----:B0-----:R-:W-:-:S07]  /*83b0*/  IMAD.U32 R5, RZ, RZ, UR5 ;  /* 0x00000005ff057e24 */ /* 0x001fce000f8e00ff */
[----:B------:R-:W-:-:S07]  /*83c0*/  LEPC R20, `(.L_x_225) ;  /* 0x000000001014794e */ /* 0x000fce0000000000 */
[----:B-1----:R-:W-:Y:S05]  /*83d0*/  CALL.ABS.NOINC R8 ;  /* 0x0000000008007343 */ /* 0x002fea0003c00000 */
.L_x_225:
[----:B------:R0:W1:Y:S01]  /*83e0*/  LDC.64 R8, c[0x4][R2] ;  /* 0x0100000002087b82 */ /* 0x0000620000000a00 */
[----:B------:R-:W2:Y:S01]  /*83f0*/  LDCU.64 UR4, c[0x4][0x10] ;  /* 0x01000200ff0477ac */ /* 0x000ea20008000a00 */
[----:B------:R-:W-:Y:S01]  /*8400*/  CS2R R6, SRZ ;  /* 0x0000000000067805 */ /* 0x000fe2000001ff00 */
[----:B--2---:R-:W-:Y:S02]  /*8410*/  IMAD.U32 R4, RZ, RZ, UR4 ;  /* 0x00000004ff047e24 */ /* 0x004fe4000f8e00ff */
[----:B0-----:R-:W-:-:S07]  /*8420*/  IMAD.U32 R5, RZ, RZ, UR5 ;  /* 0x00000005ff057e24 */ /* 0x001fce000f8e00ff */
[----:B------:R-:W-:-:S07]  /*8430*/  LEPC R20, `(.L_x_226) ;  /* 0x000000001014794e */ /* 0x000fce0000000000 */
[----:B-1----:R-:W-:Y:S05]  /*8440*/  CALL.ABS.NOINC R8 ;  /* 0x0000000008007343 */ /* 0x002fea0003c00000 */
.L_x_226:
        /* <DEDUP_REMOVED lines=14> */
.L_x_227:
[----:B------:R0:W1:Y:S01]  /*8530*/  LDC.64 R8, c[0x4][R2] ;  /* 0x0100000002087b82 */ /* 0x0000620000000a00 */
[----:B------:R-:W2:Y:S01]  /*8540*/  LDCU.64 UR4, c[0x4][0x20] ;  /* 0x01000400ff0477ac */ /* 0x000ea20008000a00 */
[----:B------:R-:W-:Y:S01]  /*8550*/  CS2R R6, SRZ ;  /* 0x0000000000067805 */ /* 0x000fe2000001ff00 */
[----:B--2---:R-:W-:Y:S02]  /*8560*/  IMAD.U32 R4, RZ, RZ, UR4 ;  /* 0x00000004ff047e24 */ /* 0x004fe4000f8e00ff */
[----:B0-----:R-:W-:-:S07]  /*8570*/  IMAD.U32 R5, RZ, RZ, UR5 ;  /* 0x00000005ff057e24 */ /* 0x001fce000f8e00ff */
[----:B------:R-:W-:-:S07]  /*8580*/  LEPC R20, `(.L_x_228) ;  /* 0x000000001014794e */ /* 0x000fce0000000000 */
[----:B-1----:R-:W-:Y:S05]  /*8590*/  CALL.ABS.NOINC R8 ;  /* 0x0000000008007343 */ /* 0x002fea0003c00000 */
.L_x_228:
[----:B------:R0:W1:Y:S01]  /*85a0*/  LDC.64 R8, c[0x4][R2] ;  /* 0x0100000002087b82 */ /* 0x0000620000000a00 */
[----:B------:R-:W2:Y:S01]  /*85b0*/  LDCU.64 UR4, c[0x4][0x10] ;  /* 0x01000200ff0477ac */ /* 0x000ea20008000a00 */
[----:B------:R-:W-:Y:S01]  /*85c0*/  CS2R R6, SRZ ;  /* 0x0000000000067805 */ /* 0x000fe2000001ff00 */
[----:B--2---:R-:W-:Y:S02]  /*85d0*/  IMAD.U32 R4, RZ, RZ, UR4 ;  /* 0x00000004ff047e24 */ /* 0x004fe4000f8e00ff */
[----:B0-----:R-:W-:-:S07]  /*85e0*/  IMAD.U32 R5, RZ, RZ, UR5 ;  /* 0x00000005ff057e24 */ /* 0x001fce000f8e00ff */
[----:B------:R-:W-:-:S07]  /*85f0*/  LEPC R20, `(.L_x_229) ;  /* 0x000000001014794e */ /* 0x000fce0000000000 */
[----:B-1----:R-:W-:Y:S05]  /*8600*/  CALL.ABS.NOINC R8 ;  /* 0x0000000008007343 */ /* 0x002fea0003c00000 */
.L_x_229:
        /* <DEDUP_REMOVED lines=14> */
.L_x_230:
[----:B------:R0:W1:Y:S01]  /*86f0*/  LDC.64 R8, c[0x4][R2] ;  /* 0x0100000002087b82 */ /* 0x0000620000000a00 */
[----:B------:R-:W2:Y:S01]  /*8700*/  LDCU.64 UR4, c[0x4][0x10] ;  /* 0x01000200ff0477ac */ /* 0x000ea20008000a00 */
[----:B------:R-:W-:Y:S01]  /*8710*/  CS2R R6, SRZ ;  /* 0x0000000000067805 */ /* 0x000fe2000001ff00 */
[----:B--2---:R-:W-:Y:S02]  /*8720*/  IMAD.U32 R4, RZ, RZ, UR4 ;  /* 0x00000004ff047e24 */ /* 0x004fe4000f8e00ff */
[----:B0-----:R-:W-:-:S07]  /*8730*/  IMAD.U32 R5, RZ, RZ, UR5 ;  /* 0x00000005ff057e24 */ /* 0x001fce000f8e00ff */
[----:B------:R-:W-:-:S07]  /*8740*/  LEPC R20, `(.L_x_231) ;  /* 0x000000001014794e */ /* 0x000fce0000000000 */
[----:B-1----:R-:W-:Y:S05]  /*8750*/  CALL.ABS.NOINC R8 ;  /* 0x0000000008007343 */ /* 0x002fea0003c00000 */
.L_x_231:
[----:B------:R-:W0:Y:S01]  /*8760*/  LDC.64 R2, c[0x4][R2] ;  /* 0x0100000002027b82 */ /* 0x000e220000000a00 */
[----:B------:R-:W1:Y:S01]  /*8770*/  LDCU.64 UR4, c[0x4][0x30] ;  /* 0x01000600ff0477ac */ /* 0x000e620008000a00 */
[----:B------:R-:W-:Y:S01]  /*8780*/  CS2R R6, SRZ ;  /* 0x0000000000067805 */ /* 0x000fe2000001ff00 */
[----:B-1----:R-:W-:Y:S02]  /*8790*/  IMAD.U32 R4, RZ, RZ, UR4 ;  /* 0x00000004ff047e24 */ /* 0x002fe4000f8e00ff */
[----:B------:R-:W-:-:S07]  /*87a0*/  IMAD.U32 R5, RZ, RZ, UR5 ;  /* 0x00000005ff057e24 */ /* 0x000fce000f8e00ff */
[----:B------:R-:W-:-:S07]  /*87b0*/  LEPC R20, `(.L_x_232) ;  /* 0x000000001014794e */ /* 0x000fce0000000000 */
[----:B0-----:R-:W-:Y:S05]  /*87c0*/  CALL.ABS.NOINC R2 ;  /* 0x0000000002007343 */ /* 0x001fea0003c00000 */
.L_x_232:
[----:B------:R-:W-:Y:S05]  /*87d0*/  EXIT ;  /* 0x000000000000794d */ /* 0x000fea0003800000 */
        .type           $_Z9ticTacToePcPi$_Z6minmaxPcib,@function
        .size           $_Z9ticTacToePcPi$_Z6minmaxPcib,(.L_x_281 - $_Z9ticTacToePcPi$_Z6minmaxPcib)
$_Z9ticTacToePcPi$_Z6minmaxPcib:
[----:B------:R-:W-:-:S05]  /*87e0*/  VIADD R1, R1, 0xffffffd0 ;  /* 0xffffffd001017836 */ /* 0x000fca0000000000 */
[----:B------:R-:W-:Y:S04]  /*87f0*/  STL [R1+0x2c], R27 ;  /* 0x00002c1b01007387 */ /* 0x000fe80000100800 */
[----:B------:R-:W-:Y:S04]  /*8800*/  STL [R1+0x28], R26 ;  /* 0x0000281a01007387 */ /* 0x000fe80000100800 */
[----:B------:R-:W-:Y:S04]  /*8810*/  STL [R1+0x24], R25 ;  /* 0x0000241901007387 */ /* 0x000fe80000100800 */
[----:B------:R-:W-:Y:S04]  /*8820*/  STL [R1+0x18], R21 ;  /* 0x0000181501007387 */ /* 0x000fe80000100800 */
[----:B------:R-:W-:Y:S04]  /*8830*/  STL [R1+0x14], R20 ;  /* 0x0000141401007387 */ /* 0x000fe80000100800 */
[----:B------:R-:W-:Y:S04]  /*8840*/  STL [R1+0x8], R17 ;  /* 0x0000081101007387 */ /* 0x000fe80000100800 */
[----:B------:R-:W-:Y:S04]  /*8850*/  STL [R1+0x4], R16 ;  /* 0x0000041001007387 */ /* 0x000fe80000100800 */
[----:B------:R-:W-:Y:S04]  /*8860*/  STL [R1], R2 ;  /* 0x0000000201007387 */ /* 0x000fe80000100800 */
[----:B------:R0:W-:Y:S04]  /*8870*/  STL [R1+0x10], R19 ;  /* 0x0000101301007387 */ /* 0x0001e80000100800 */
[----:B------:R1:W-:Y:S04]  /*8880*/  STL [R1+0xc], R18 ;  /* 0x00000c1201007387 */ /* 0x0003e80000100800 */
[----:B------:R2:W-:Y:S01]  /*8890*/  STL [R1+0x20], R23 ;  /* 0x0000201701007387 */ /* 0x0005e20000100800 */
[----:B0-----:R-:W0:Y:S05]  /*88a0*/  BMOV.32.CLEAR R19, B7 ;  /* 0x0000000007137355 */ /* 0x001e2a0000100000 */
[----:B-1----:R-:W1:Y:S05]  /*88b0*/  BMOV.32.CLEAR R18, B6 ;  /* 0x0000000006127355 */ /* 0x002e6a0000100000 */
[----:B------:R3:W-:Y:S01]  /*88c0*/  STL [R1+0x1c], R22 ;  /* 0x00001c1601007387 */ /* 0x0007e20000100800 */
[----:B--2---:R-:W-:-:S02]  /*88d0*/  IMAD.MOV.U32 R23, RZ, RZ, R5 ;  /* 0x000000ffff177224 */ /* 0x004fc400078e0005 */
[----:B---3--:R-:W-:Y:S01]  /*88e0*/  IMAD.MOV.U32 R22, RZ, RZ, R4 ;  /* 0x000000ffff167224 */ /* 0x008fe200078e0004 */
[----:B------:R-:W2:Y:S02]  /*88f0*/  LDC.64 R26, c[0x0][0x358] ;  /* 0x0000d600ff1a7b82 */ /* 0x000ea40000000a00 */
[C---:B--2---:R-:W-:Y:S02]  /*8900*/  R2UR UR4, R26.reuse ;  /* 0x000000001a0472ca */ /* 0x044fe400000e0000 */
[C---:B------:R-:W-:Y:S02]  /*8910*/  R2UR UR5, R27.reuse ;  /* 0x000000001b0572ca */ /* 0x040fe400000e0000 */
[----:B------:R-:W-:Y:S02]  /*8920*/  R2UR UR6, R26 ;  /* 0x000000001a0672ca */ /* 0x000fe400000e0000 */
[----:B------:R-:W-:-:S09]  /*8930*/  R2UR UR7, R27 ;  /* 0x000000001b0772ca */ /* 0x000fd200000e0000 */
[----:B------:R-:W2:Y:S04]  /*8940*/  LDG.E.U8 R3, desc[UR4][R22.64] ;  /* 0x0000000416037981 */ /* 0x000ea8000c1e1100 */
[----:B------:R-:W2:Y:S01]  /*8950*/  LDG.E.U8 R0, desc[UR6][R22.64+0x1] ;  /* 0x0000010616007981 */ /* 0x000ea2000c1e1100 */
[----:B------:R-:W-:Y:S01]  /*8960*/  BSSY.RECONVERGENT B7, `(.L_x_233) ;  /* 0x0000207000077945 */ /* 0x000fe20003800200 */
[----:B------:R-:W-:Y:S02]  /*8970*/  SGXT R7, R7, 0x8 ;  /* 0x000000080707781a */ /* 0x000fe40000000200 */
[----:B--2---:R-:W-:-:S13]  /*8980*/  ISETP.NE.AND P0, PT, R3, R0, PT ;  /* 0x000000000300720c */ /* 0x004fda0003f05270 */
[----:B01----:R-:W-:Y:S05]  /*8990*/  @P0 BRA `(.L_x_234) ;  /* 0x0000000000280947 */ /* 0x003fea0003800000 */
[----:B------:R-:W-:Y:S02]  /*89a0*/  R2UR UR4, R26 ;  /* 0x000000001a0472ca */ /* 0x000fe400000e0000 */
[----:B------:R-:W-:-:S13]  /*89b0*/  R2UR UR5, R27 ;  /* 0x000000001b0572ca */ /* 0x000fda00000e0000 */
[----:B------:R-:W2:Y:S02]  /*89c0*/  LDG.E.U8 R2, desc[UR4][R22.64+0x2] ;  /* 0x0000020416027981 */ /* 0x000ea4000c1e1100 */
[----:B--2---:R-:W-:-:S13]  /*89d0*/  ISETP.NE.AND P0, PT, R3, R2, PT ;  /* 0x000000020300720c */ /* 0x004fda0003f05270 */
[----:B------:R-:W-:Y:S05]  /*89e0*/  @P0 BRA `(.L_x_234) ;  /* 0x0000000000140947 */ /* 0x000fea0003800000 */
[----:B------:R-:W0:Y:S02]  /*89f0*/  LDCU.U8 UR4, c[0x3][URZ] ;  /* 0x00c00000ff0477ac */ /* 0x000e240008000000 */
[----:B0-----:R-:W-:-:S06]  /*8a00*/  UPRMT UR4, UR4, 0x9910, URZ ;  /* 0x0000991004047896 */ /* 0x001fcc00080000ff */
[----:B------:R-:W-:-:S13]  /*8a10*/  ISETP.NE.AND P0, PT, R3, UR4, PT ;  /* 0x0000000403007c0c */ /* 0x000fda000bf05270 */
[----:B------:R-:W-:Y:S05]  /*8a20*/  @!P0 BRA `(.L_x_235) ;  /* 0x00000004006c8947 */ /* 0x000fea0003800000 */
[----:B------:R-:W-:Y:S05]  /*8a30*/  BRA `(.L_x_236) ;  /* 0x0000000400707947 */ /* 0x000fea0003800000 */
.L_x_234:
[C---:B------:R-:W-:Y:S02]  /*8a40*/  R2UR UR4, R26.reuse ;  /* 0x000000001a0472ca */ /* 0x040fe400000e0000 */
[C---:B------:R-:W-:Y:S02]  /*8a50*/  R2UR UR5, R27.reuse ;  /* 0x000000001b0572ca */ /* 0x040fe400000e0000 */
[----:B------:R-:W-:Y:S02]  /*8a60*/  R2UR UR6, R26 ;  /* 0x000000001a0672ca */ /* 0x000fe400000e0000 */
[----:B------:R-:W-:-:S09]  /*8a70*/  R2UR UR7, R27 ;  /* 0x000000001b0772ca */ /* 0x000fd200000e0000 */
[----:B------:R-:W2:Y:S04]  /*8a80*/  LDG.E.U8 R4, desc[UR4][R22.64+0x3] ;  /* 0x0000030416047981 */ /* 0x000ea8000c1e1100 */
[----:B------:R-:W2:Y:S02]  /*8a90*/  LDG.E.U8 R5, desc[UR6][R22.64+0x4] ;  /* 0x0000040616057981 */ /* 0x000ea4000c1e1100 */
[----:B--2---:R-:W-:-:S13]  /*8aa0*/  ISETP.NE.AND P0, PT, R4, R5, PT ;  /* 0x000000050400720c */ /* 0x004fda0003f05270 */
[----:B------:R-:W-:Y:S05]  /*8ab0*/  @P0 BRA `(.L_x_237) ;  /* 0x0000000000280947 */ /* 0x000fea0003800000 */
        /* <DEDUP_REMOVED lines=10> */
.L_x_237:
        /* <DEDUP_REMOVED lines=18> */
.L_x_238:
[----:B------:R-:W-:-:S04]  /*8c80*/  ISETP.NE.AND P0, PT, R3, R8, PT ;  /* 0x000000080300720c */ /* 0x000fc80003f05270 */
[----:B------:R-:W-:-:S13]  /*8c90*/  ISETP.NE.OR P0, PT, R3, R4, P0 ;  /* 0x000000040300720c */ /* 0x000fda0000705670 */
[----:B------:R-:W-:Y:S05]  /*8ca0*/  @P0 BRA `(.L_x_239) ;  /* 0x0000000000140947 */ /* 0x000fea0003800000 */
[----:B------:R-:W0:Y:S02]  /*8cb0*/  LDCU.U8 UR4, c[0x3][URZ] ;  /* 0x00c00000ff0477ac */ /* 0x000e240008000000 */
[----:B0-----:R-:W-:-:S06]  /*8cc0*/  UPRMT UR4, UR4, 0x9910, URZ ;  /* 0x0000991004047896 */ /* 0x001fcc00080000ff */
[----:B------:R-:W-:-:S13]  /*8cd0*/  ISETP.NE.AND P0, PT, R3, UR4, PT ;  /* 0x0000000403007c0c */ /* 0x000fda000bf05270 */
[----:B------:R-:W-:Y:S05]  /*8ce0*/  @!P0 BRA `(.L_x_235) ;  /* 0x0000000000bc8947 */ /* 0x000fea0003800000 */
[----:B------:R-:W-:Y:S05]  /*8cf0*/  BRA `(.L_x_236) ;  /* 0x0000000000c07947 */ /* 0x000fea0003800000 */
.L_x_239:
[----:B------:R-:W-:-:S04]  /*8d00*/  PRMT R2, R0, 0x9910, RZ ;  /* 0x0000991000027816 */ /* 0x000fc800000000ff */
        /* <DEDUP_REMOVED lines=8> */
.L_x_240:
        /* <DEDUP_REMOVED lines=18> */
.L_x_241:
[----:B------:R-:W-:-:S13]  /*8eb0*/  ISETP.NE.AND P0, PT, R3, R5, PT ;  /* 0x000000050300720c */ /* 0x000fda0003f05270 */
        /* <DEDUP_REMOVED lines=11> */
.L_x_242:
[----:B------:R-:W-:-:S04]  /*8f70*/  ISETP.NE.AND P0, PT, R5, R8, PT ;  /* 0x000000080500720c */ /* 0x000fc80003f05270 */
[----:B------:R-:W-:-:S13]  /*8f80*/  ISETP.NE.OR P0, PT, R10, R5, P0 ;  /* 0x000000050a00720c */ /* 0x000fda0000705670 */
[----:B------:R-:W-:Y:S05]  /*8f90*/  @P0 BRA `(.L_x_243) ;  /* 0x0000000000200947 */ /* 0x000fea0003800000 */
[----:B------:R-:W0:Y:S02]  /*8fa0*/  LDCU.U8 UR4, c[0x3][URZ] ;  /* 0x00c00000ff0477ac */ /* 0x000e240008000000 */
[----:B0-----:R-:W-:-:S06]  /*8fb0*/  UPRMT UR4, UR4, 0x9910, URZ ;  /* 0x0000991004047896 */ /* 0x001fcc00080000ff */
[----:B------:R-:W-:-:S13]  /*8fc0*/  ISETP.NE.AND P0, PT, R5, UR4, PT ;  /* 0x0000000405007c0c */ /* 0x000fda000bf05270 */
[----:B------:R-:W-:Y:S05]  /*8fd0*/  @P0 BRA `(.L_x_236) ;  /* 0x0000000000080947 */ /* 0x000fea0003800000 */
.L_x_235:
[----:B------:R-:W-:Y:S01]  /*8fe0*/  IADD3 R17, PT, PT, -R6, 0xa, RZ ;  /* 0x0000000a06117810 */ /* 0x000fe20007ffe1ff */
[----:B------:R-:W-:Y:S06]  /*8ff0*/  BRA `(.L_x_244) ;  /* 0x0000001800747947 */ /* 0x000fec0003800000 */
.L_x_236:
[----:B------:R-:W-:Y:S01]  /*9000*/  VIADD R17, R6, 0xfffffff6 ;  /* 0xfffffff606117836 */ /* 0x000fe20000000000 */
[----:B------:R-:W-:Y:S06]  /*9010*/  BRA `(.L_x_244) ;  /* 0x00000018006c7947 */ /* 0x000fec0003800000 */
.L_x_243:
[----:B------:R-:W-:Y:S01]  /*9020*/  ISETP.NE.AND P0, PT, R10, 0x5f, PT ;  /* 0x0000005f0a00780c */ /* 0x000fe20003f05270 */
[----:B------:R-:W-:Y:S03]  /*9030*/  BSSY.RELIABLE B0, `(.L_x_245) ;  /* 0x0000010000007945 */ /* 0x000fe60003800100 */
        /* <DEDUP_REMOVED lines=8> */
[----:B------:R-:W-:Y:S02]  /*90c0*/  R2UR UR4, R26 ;  /* 0x000000001a0472ca */ /* 0x000fe400000e0000 */
[----:B------:R-:W-:-:S13]  /*90d0*/  R2UR UR5, R27 ;  /* 0x000000001b0572ca */ /* 0x000fda00000e0000 */
[----:B------:R-:W2:Y:S01]  /*90e0*/  LDG.E.U8 R2, desc[UR4][R22.64+0x8] ;  /* 0x0000080416027981 */ /* 0x000ea2000c1e1100 */
[----:B------:R-:W-:Y:S01]  /*90f0*/  IMAD.MOV.U32 R17, RZ, RZ, RZ ;  /* 0x000000ffff117224 */ /* 0x000fe200078e00ff */
[----:B--2---:R-:W-:-:S13]  /*9100*/  ISETP.NE.AND P0, PT, R2, 0x5f, PT ;  /* 0x0000005f0200780c */ /* 0x004fda0003f05270 */
[----:B------:R-:W-:Y:S05]  /*9110*/  @P0 BREAK.RELIABLE B0 ;  /* 0x0000000000000942 */ /* 0x000fea0003800100 */
[----:B------:R-:W-:Y:S05]  /*9120*/  @P0 BRA `(.L_x_244) ;  /* 0x0000001800280947 */ /* 0x000fea0003800000 */
.L_x_246:
[----:B------:R-:W-:Y:S05]  /*9130*/  BSYNC.RELIABLE B0 ;  /* 0x0000000000007941 */ /* 0x000fea0003800100 */
.L_x_245:
[----:B------:R-:W-:-:S13]  /*9140*/  ISETP.NE.AND P0, PT, R7, RZ, PT ;  /* 0x000000ff0700720c */ /* 0x000fda0003f05270 */
[----:B------:R-:W-:Y:S05]  /*9150*/  @!P0 BRA `(.L_x_247) ;  /* 0x0000000c00108947 */ /* 0x000fea0003800000 */
[----:B------:R-:W0:Y:S01]  /*9160*/  LDC.U8 R2, c[0x3][RZ] ;  /* 0x00c00000ff027b82 */ /* 0x000e220000000000 */
[----:B------:R-:W-:Y:S01]  /*9170*/  ISETP.NE.AND P0, PT, R3, 0x5f, PT ;  /* 0x0000005f0300780c */ /* 0x000fe20003f05270 */
[----:B------:R-:W-:Y:S01]  /*9180*/  BSSY.RECONVERGENT B6, `(.L_x_248) ;  /* 0x0000014000067945 */ /* 0x000fe20003800200 */
[----:B------:R-:W-:Y:S02]  /*9190*/  VIADD R16, R6, 0x1 ;  /* 0x0000000106107836 */ /* 0x000fe40000000000 */
[----:B------:R-:W-:-:S09]  /*91a0*/  IMAD.MOV.U32 R17, RZ, RZ, -0x3e8 ;  /* 0xfffffc18ff117424 */ /* 0x000fd200078e00ff */
[----:B------:R-:W-:Y:S05]  /*91b0*/  @P0 BRA `(.L_x_249) ;  /* 0x0000000000400947 */ /* 0x000fea0003800000 */
[----:B------:R-:W-:Y:S01]  /*91c0*/  R2UR UR4, R26 ;  /* 0x000000001a0472ca */ /* 0x000fe200000e0000 */
[----:B------:R-:W-:Y:S01]  /*91d0*/  IMAD.MOV.U32 R4, RZ, RZ, R22 ;  /* 0x000000ffff047224 */ /* 0x000fe200078e0016 */
[----:B------:R-:W-:Y:S01]  /*91e0*/  R2UR UR5, R27 ;  /* 0x000000001b0572ca */ /* 0x000fe200000e0000 */
[----:B------:R-:W-:Y:S01]  /*91f0*/  IMAD.MOV.U32 R5, RZ, RZ, R23 ;  /* 0x000000ffff057224 */ /* 0x000fe200078e0017 */
[----:B------:R-:W-:Y:S01]  /*9200*/  MOV R20, 0x9260 ;  /* 0x0000926000147802 */ /* 0x000fe20000000f00 */
[----:B------:R-:W-:Y:S02]  /*9210*/  IMAD.MOV.U32 R6, RZ, RZ, R16 ;  /* 0x000000ffff067224 */ /* 0x000fe400078e0010 */
[----:B------:R-:W-:Y:S02]  /*9220*/  IMAD.MOV.U32 R7, RZ, RZ, RZ ;  /* 0x000000ffff077224 */ /* 0x000fe400078e00ff */
[----:B------:R-:W-:-:S06]  /*9230*/  IMAD.MOV.U32 R21, RZ, RZ, 0x0 ;  /* 0x00000000ff157424 */ /* 0x000fcc00078e00ff */
[----:B0-----:R0:W-:Y:S02]  /*9240*/  STG.E.U8 desc[UR4][R22.64], R2 ;  /* 0x0000000216007986 */ /* 0x0011e4000c101104 */
[----:B0-----:R-:W-:Y:S05]  /*9250*/  CALL.REL.NOINC `($_Z9ticTacToePcPi$_Z6minmaxPcib) ;  /* 0xfffffff400607944 */ /* 0x001fea0003c3ffff */
[----:B------:R-:W-:Y:S02]  /*9260*/  R2UR UR4, R26 ;  /* 0x000000001a0472ca */ /* 0x000fe400000e0000 */
[----:B------:R-:W-:-:S13]  /*9270*/  R2UR UR5, R27 ;  /* 0x000000001b0572ca */ /* 0x000fda00000e0000 */
[----:B------:R1:W5:Y:S01]  /*9280*/  LDG.E.U8 R0, desc[UR4][R22.64+0x1] ;  /* 0x0000010416007981 */ /* 0x000362000c1e1100 */
[----:B------:R-:W-:Y:S01]  /*9290*/  IMAD.MOV.U32 R11, RZ, RZ, 0x5f ;  /* 0x0000005fff0b7424 */ /* 0x000fe200078e00ff */
[----:B------:R-:W-:-:S04]  /*92a0*/  VIMNMX R17, PT, PT, R4, -0x3e8, !PT ;  /* 0xfffffc1804117848 */ /* 0x000fc80007fe0100 */
[----:B------:R1:W-:Y:S03]  /*92b0*/  STG.E.U8 desc[UR4][R22.64], R11 ;  /* 0x0000000b16007986 */ /* 0x0003e6000c101104 */
.L_x_249:
[----:B------:R-:W-:Y:S05]  /*92c0*/  BSYNC.RECONVERGENT B6 ;  /* 0x0000000000067941 */ /* 0x000fea0003800200 */
.L_x_248:
[----:B-----5:R-:W-:Y:S01]  /*92d0*/  PRMT R0, R0, 0x9910, RZ ;  /* 0x0000991000007816 */ /* 0x020fe200000000ff */
[----:B------:R-:W-:Y:S03]  /*92e0*/  BSSY.RECONVERGENT B6, `(.L_x_250) ;  /* 0x0000012000067945 */ /* 0x000fe60003800200 */
[----:B------:R-:W-:-:S13]  /*92f0*/  ISETP.NE.AND P0, PT, R0, 0x5f, PT ;  /* 0x0000005f0000780c */ /* 0x000fda0003f05270 */
        /* <DEDUP_REMOVED lines=10> */
[----:B01----:R-:W-:Y:S05]  /*93a0*/  CALL.REL.NOINC `($_Z9ticTacToePcPi$_Z6minmaxPcib) ;  /* 0xfffffff4000c7944 */ /* 0x003fea0003c3ffff */
[----:B------:R-:W-:Y:S01]  /*93b0*/  R2UR UR4, R26 ;  /* 0x000000001a0472ca */ /* 0x000fe200000e0000 */
[----:B------:R-:W-:Y:S01]  /*93c0*/  IMAD.MOV.U32 R11, RZ, RZ, 0x5f ;  /* 0x0000005fff0b7424 */ /* 0x000fe200078e00ff */
[----:B------:R-:W-:Y:S02]  /*93d0*/  R2UR UR5, R27 ;  /* 0x000000001b0572ca */ /* 0x000fe400000e0000 */
[----:B------:R-:W-:-:S11]  /*93e0*/  VIMNMX R17, PT, PT, R17, R4, !PT ;  /* 0x0000000411117248 */ /* 0x000fd60007fe0100 */
[----:B------:R2:W-:Y:S02]  /*93f0*/  STG.E.U8 desc[UR4][R22.64+0x1], R11 ;  /* 0x0000010b16007986 */ /* 0x0005e4000c101104 */
.L_x_251:
[----:B------:R-:W-:Y:S05]  /*9400*/  BSYNC.RECONVERGENT B6 ;  /* 0x0000000000067941 */ /* 0x000fea0003800200 */
.L_x_250:
[----:B------:R-:W-:Y:S02]  /*9410*/  R2UR UR4, R26 ;  /* 0x000000001a0472ca */ /* 0x000fe400000e0000 */
[----:B------:R-:W-:-:S13]  /*9420*/  R2UR UR5, R27 ;  /* 0x000000001b0572ca */ /* 0x000fda00000e0000 */
[----:B------:R-:W3:Y:S01]  /*9430*/  LDG.E.U8 R0, desc[UR4][R22.64+0x2] ;  /* 0x0000020416007981 */ /* 0x000ee2000c1e1100 */
[----:B------:R-:W-:Y:S01]  /*9440*/  BSSY.RECONVERGENT B6, `(.L_x_252) ;  /* 0x0000012000067945 */ /* 0x000fe20003800200 */
[----:B---3--:R-:W-:-:S13]  /*9450*/  ISETP.NE.AND P0, PT, R0, 0x5f, PT ;  /* 0x0000005f0000780c */ /* 0x008fda0003f05270 */
        /* <DEDUP_REMOVED lines=10> */
[----:B012---:R-:W-:Y:S05]  /*9500*/  CALL.REL.NOINC `($_Z9ticTacToePcPi$_Z6minmaxPcib) ;  /* 0xfffffff000b47944 */ /* 0x007fea0003c3ffff */
[----:B------:R-:W-:Y:S01]  /*9510*/  R2UR UR4, R26 ;  /* 0x000000001a0472ca */ /* 0x000fe200000e0000 */
[----:B------:R-:W-:Y:S01]  /*9520*/  IMAD.MOV.U32 R11, RZ, RZ, 0x5f ;  /* 0x0000005fff0b7424 */ /* 0x000fe200078e00ff */
[----:B------:R-:W-:Y:S02]  /*9530*/  R2UR UR5, R27 ;  /* 0x000000001b0572ca */ /* 0x000fe400000e0000 */
[----:B------:R-:W-:-:S11]  /*9540*/  VIMNMX R17, PT, PT, R17, R4, !PT ;  /* 0x0000000411117248 */ /* 0x000fd60007fe0100 */
[----:B------:R3:W-:Y:S02]  /*9550*/  STG.E.U8 desc[UR4][R22.64+0x2], R11 ;  /* 0x0000020b16007986 */ /* 0x0007e4000c101104 */
.L_x_253:
[----:B------:R-:W-:Y:S05]  /*9560*/  BSYNC.RECONVERGENT B6 ;  /* 0x0000000000067941 */ /* 0x000fea0003800200 */
.L_x_252:
[----:B------:R-:W-:Y:S02]  /*9570*/  R2UR UR4, R26 ;  /* 0x000000001a0472ca */ /* 0x000fe400000e0000 */
[----:B------:R-:W-:-:S13]  /*9580*/  R2UR UR5, R27 ;  /* 0x000000001b0572ca */ /* 0x000fda00000e0000 */
[----:B------:R-:W4:Y:S01]  /*9590*/  LDG.E.U8 R0, desc[UR4][R22.64+0x3] ;  /* 0x0000030416007981 */ /* 0x000f22000c1e1100 */
[----:B------:R-:W-:Y:S01]  /*95a0*/  BSSY.RECONVERGENT B6, `(.L_x_254) ;  /* 0x0000012000067945 */ /* 0x000fe20003800200 */
[----:B----4-:R-:W-:-:S13]  /*95b0*/  ISETP.NE.AND P0, PT, R0, 0x5f, PT ;  /* 0x0000005f0000780c */ /* 0x010fda0003f05270 */
        /* <DEDUP_REMOVED lines=10> */
[----:B0123--:R-:W-:Y:S05]  /*9660*/  CALL.REL.NOINC `($_Z9ticTacToePcPi$_Z6minmaxPcib) ;  /* 0xfffffff0005c7944 */ /* 0x00ffea0003c3ffff */
[----:B------:R-:W-:Y:S01]  /*9670*/  R2UR UR4, R26 ;  /* 0x000000001a0472ca */ /* 0x000fe200000e0000 */
[----:B------:R-:W-:Y:S01]  /*9680*/  IMAD.MOV.U32 R11, RZ, RZ, 0x5f ;  /* 0x0000005fff0b7424 */ /* 0x000fe200078e00ff */
[----:B------:R-:W-:Y:S02]  /*9690*/  R2UR UR5, R27 ;  /* 0x000000001b0572ca */ /* 0x000fe400000e0000 */
[----:B------:R-:W-:-:S11]  /*96a0*/  VIMNMX R17, PT, PT, R17, R4, !PT ;  /* 0x0000000411117248 */ /* 0x000fd60007fe0100 */
[----:B------:R4:W-:Y:S02]  /*96b0*/  STG.E.U8 desc[UR4][R22.64+0x3], R11 ;  /* 0x0000030b16007986 */ /* 0x0009e4000c101104 */
.L_x_255:
[----:B------:R-:W-:Y:S05]  /*96c0*/  BSYNC.RECONVERGENT B6 ;  /* 0x0000000000067941 */ /* 0x000fea0003800200 */
.L_x_254:
[----:B------:R-:W-:Y:S02]  /*96d0*/  R2UR UR4, R26 ;  /* 0x000000001a0472ca */ /* 0x000fe400000e0000 */
[----:B------:R-:W-:-:S13]  /*96e0*/  R2UR UR5, R27 ;  /* 0x000000001b0572ca */ /* 0x000fda00000e0000 */
[----:B------:R-:W5:Y:S01]  /*96f0*/  LDG.E.U8 R0, desc[UR4][R22.64+0x4] ;  /* 0x0000040416007981 */ /* 0x000f62000c1e1100 */
[----:B------:R-:W-:Y:S01]  /*9700*/  BSSY.RECONVERGENT B6, `(.L_x_256) ;  /* 0x0000012000067945 */ /* 0x000fe20003800200 */
[----:B-----5:R-:W-:-:S13]  /*9710*/  ISETP.NE.AND P0, PT, R0, 0x5f, PT ;  /* 0x0000005f0000780c */ /* 0x020fda0003f05270 */
        /* <DEDUP_REMOVED lines=10> */
[----:B01234-:R-:W-:Y:S05]  /*97c0*/  CALL.REL.NOINC `($_Z9ticTacToePcPi$_Z6minmaxPcib) ;  /* 0xfffffff000047944 */ /* 0x01ffea0003c3ffff */
[----:B------:R-:W-:Y:S01]  /*97d0*/  R2UR UR4, R26 ;  /* 0x000000001a0472ca */ /* 0x000fe200000e0000 */
[----:B------:R-:W-:Y:S01]  /*97e0*/  IMAD.MOV.U32 R11, RZ, RZ, 0x5f ;  /* 0x0000005fff0b7424 */ /* 0x000fe200078e00ff */
[----:B------:R-:W-:Y:S02]  /*97f0*/  R2UR UR5, R27 ;  /* 0x000000001b0572ca */ /* 0x000fe400000e0000 */
[----:B------:R-:W-:-:S11]  /*9800*/  VIMNMX R17, PT, PT, R17, R4, !PT ;  /* 0x0000000411117248 */ /* 0x000fd60007fe0100 */
[----:B------:R0:W-:Y:S02]  /*9810*/  STG.E.U8 desc[UR4][R22.64+0x4], R11 ;  /* 0x0000040b16007986 */ /* 0x0001e4000c101104 */
.L_x_257:
[----:B------:R-:W-:Y:S05]  /*9820*/  BSYNC.RECONVERGENT B6 ;  /* 0x0000000000067941 */ /* 0x000fea0003800200 */
.L_x_256:
        /* <DEDUP_REMOVED lines=21> */
.L_x_259:
[----:B------:R-:W-:Y:S05]  /*9980*/  BSYNC.RECONVERGENT B6 ;  /* 0x0000000000067941 */ /* 0x000fea0003800200 */
.L_x_258:
        /* <DEDUP_REMOVED lines=21> */
.L_x_261:
[----:B------:R-:W-:Y:S05]  /*9ae0*/  BSYNC.RECONVERGENT B6 ;  /* 0x0000000000067941 */ /* 0x000fea0003800200 */
.L_x_260:
        /* <DEDUP_REMOVED lines=21> */
.L_x_263:
[----:B------:R-:W-:Y:S05]  /*9c40*/  BSYNC.RECONVERGENT B6 ;  /* 0x0000000000067941 */ /* 0x000fea0003800200 */
.L_x_262:
[----:B------:R-:W-:Y:S02]  /*9c50*/  R2UR UR4, R26 ;  /* 0x000000001a0472ca */ /* 0x000fe400000e0000 */
[----:B------:R-:W-:-:S13]  /*9c60*/  R2UR UR5, R27 ;  /* 0x000000001b0572ca */ /* 0x000fda00000e0000 */
[----:B------:R-:W5:Y:S02]  /*9c70*/  LDG.E.U8 R0, desc[UR4][R22.64+0x8] ;  /* 0x0000080416007981 */ /* 0x000f64000c1e1100 */
        /* <DEDUP_REMOVED lines=16> */
[----:B------:R0:W-:Y:S01]  /*9d80*/  STG.E.U8 desc[UR4][R22.64+0x8], R11 ;  /* 0x0000080b16007986 */ /* 0x0001e2000c101104 */
[----:B------:R-:W-:Y:S05]  /*9d90*/  BRA `(.L_x_244) ;  /* 0x0000000c000c7947 */ /* 0x000fea0003800000 */
.L_x_247:
[----:B------:R-:W0:Y:S01]  /*9da0*/  LDC.U8 R25, c[0x3][0x1] ;  /* 0x00c00040ff197b82 */ /* 0x000e220000000000 */
[----:B------:R-:W-:Y:S01]  /*9db0*/  ISETP.NE.AND P0, PT, R3, 0x5f, PT ;  /* 0x0000005f0300780c */ /* 0x000fe20003f05270 */
[----:B------:R-:W-:Y:S01]  /*9dc0*/  BSSY.RECONVERGENT B6, `(.L_x_264) ;  /* 0x0000014000067945 */ /* 0x000fe20003800200 */
[----:B------:R-:W-:Y:S02]  /*9dd0*/  VIADD R2, R6, 0x1 ;  /* 0x0000000106027836 */ /* 0x000fe40000000000 */
[----:B------:R-:W-:-:S09]  /*9de0*/  IMAD.MOV.U32 R17, RZ, RZ, 0x3e8 ;  /* 0x000003e8ff117424 */ /* 0x000fd200078e00ff */
[----:B------:R-:W-:Y:S05]  /*9df0*/  @P0 BRA `(.L_x_265) ;  /* 0x0000000000400947 */ /* 0x000fea0003800000 */
[----:B------:R-:W-:Y:S01]  /*9e00*/  R2UR UR4, R26 ;  /* 0x000000001a0472ca */ /* 0x000fe200000e0000 */
[----:B------:R-:W-:Y:S01]  /*9e10*/  IMAD.MOV.U32 R4, RZ, RZ, R22 ;  /* 0x000000ffff047224 */ /* 0x000fe200078e0016 */
[----:B------:R-:W-:Y:S01]  /*9e20*/  R2UR UR5, R27 ;  /* 0x000000001b0572ca */ /* 0x000fe200000e0000 */
[----:B------:R-:W-:Y:S01]  /*9e30*/  IMAD.MOV.U32 R5, RZ, RZ, R23 ;  /* 0x000000ffff057224 */ /* 0x000fe200078e0017 */
[----:B------:R-:W-:Y:S01]  /*9e40*/  MOV R20, 0x9ea0 ;  /* 0x00009ea000147802 */ /* 0x000fe20000000f00 */
[----:B------:R-:W-:Y:S02]  /*9e50*/  IMAD.MOV.U32 R6, RZ, RZ, R2 ;  /* 0x000000ffff067224 */ /* 0x000fe400078e0002 */
[----:B------:R-:W-:Y:S02]  /*9e60*/  IMAD.MOV.U32 R7, RZ, RZ, 0x1 ;  /* 0x00000001ff077424 */ /* 0x000fe400078e00ff */
[----:B------:R-:W-:-:S06]  /*9e70*/  IMAD.MOV.U32 R21, RZ, RZ, 0x0 ;  /* 0x00000000ff157424 */ /* 0x000fcc00078e00ff */
[----:B0-----:R0:W-:Y:S02]  /*9e80*/  STG.E.U8 desc[UR4][R22.64], R25 ;  /* 0x0000001916007986 */ /* 0x0011e4000c101104 */
[----:B0-----:R-:W-:Y:S05]  /*9e90*/  CALL.REL.NOINC `($_Z9ticTacToePcPi$_Z6minmaxPcib) ;  /* 0xffffffe800507944 */ /* 0x001fea0003c3ffff */
[----:B------:R-:W-:Y:S02]  /*9ea0*/  R2UR UR4, R26 ;  /* 0x000000001a0472ca */ /* 0x000fe400000e0000 */
[----:B------:R-:W-:-:S13]  /*9eb0*/  R2UR UR5, R27 ;  /* 0x000000001b0572ca */ /* 0x000fda00000e0000 */
[----:B------:R1:W5:Y:S01]  /*9ec0*/  LDG.E.U8 R0, desc[UR4][R22.64+0x1] ;  /* 0x0000010416007981 */ /* 0x000362000c1e1100 */
[----:B------:R-:W-:Y:S01]  /*9ed0*/  IMAD.MOV.U32 R11, RZ, RZ, 0x5f ;  /* 0x0000005fff0b7424 */ /* 0x000fe200078e00ff */
[----:B------:R-:W-:-:S04]  /*9ee0*/  VIMNMX R17, PT, PT, R4, 0x3e8, PT ;  /* 0x000003e804117848 */ /* 0x000fc80003fe0100 */
[----:B------:R1:W-:Y:S03]  /*9ef0*/  STG.E.U8 desc[UR4][R22.64], R11 ;  /* 0x0000000b16007986 */ /* 0x0003e6000c101104 */
.L_x_265:
[----:B------:R-:W-:Y:S05]  /*9f00*/  BSYNC.RECONVERGENT B6 ;  /* 0x0000000000067941 */ /* 0x000fea0003800200 */
.L_x_264:
        /* <DEDUP_REMOVED lines=13> */
[----:B01----:R-:W-:Y:S05]  /*9fe0*/  CALL.REL.NOINC `($_Z9ticTacToePcPi$_Z6minmaxPcib) ;  /* 0xffffffe400fc7944 */ /* 0x003fea0003c3ffff */
[----:B------:R-:W-:Y:S01]  /*9ff0*/  R2UR UR4, R26 ;  /* 0x000000001a0472ca */ /* 0x000fe200000e0000 */
[----:B------:R-:W-:Y:S01]  /*a000*/  IMAD.MOV.U32 R11, RZ, RZ, 0x5f ;  /* 0x0000005fff0b7424 */ /* 0x000fe200078e00ff */
[----:B------:R-:W-:Y:S02]  /*a010*/  R2UR UR5, R27 ;  /* 0x000000001b0572ca */ /* 0x000fe400000e0000 */
[----:B------:R-:W-:-:S11]  /*a020*/  VIMNMX R17, PT, PT, R17, R4, PT ;  /* 0x0000000411117248 */ /* 0x000fd60003fe0100 */
[----:B------:R2:W-:Y:S02]  /*a030*/  STG.E.U8 desc[UR4][R22.64+0x1], R11 ;  /* 0x0000010b16007986 */ /* 0x0005e4000c101104 */
.L_x_267:
[----:B------:R-:W-:Y:S05]  /*a040*/  BSYNC.RECONVERGENT B6 ;  /* 0x0000000000067941 */ /* 0x000fea0003800200 */
.L_x_266:
        /* <DEDUP_REMOVED lines=15> */
[----:B012---:R-:W-:Y:S05]  /*a140*/  CALL.REL.NOINC `($_Z9ticTacToePcPi$_Z6minmaxPcib) ;  /* 0xffffffe400a47944 */ /* 0x007fea0003c3ffff */
[----:B------:R-:W-:Y:S01]  /*a150*/  R2UR UR4, R26 ;  /* 0x000000001a0472ca */ /* 0x000fe200000e0000 */
[----:B------:R-:W-:Y:S01]  /*a160*/  IMAD.MOV.U32 R11, RZ, RZ, 0x5f ;  /* 0x0000005fff0b7424 */ /* 0x000fe200078e00ff */
[----:B------:R-:W-:Y:S02]  /*a170*/  R2UR UR5, R27 ;  /* 0x000000001b0572ca */ /* 0x000fe400000e0000 */
[----:B------:R-:W-:-:S11]  /*a180*/  VIMNMX R17, PT, PT, R17, R4, PT ;  /* 0x0000000411117248 */ /* 0x000fd60003fe0100 */
[----:B------:R3:W-:Y:S02]  /*a190*/  STG.E.U8 desc[UR4][R22.64+0x2], R11 ;  /* 0x0000020b16007986 */ /* 0x0007e4000c101104 */
.L_x_269:
[----:B------:R-:W-:Y:S05]  /*a1a0*/  BSYNC.RECONVERGENT B6 ;  /* 0x0000000000067941 */ /* 0x000fea0003800200 */
.L_x_268:
        /* <DEDUP_REMOVED lines=15> */
[----:B0123--:R-:W-:Y:S05]  /*a2a0*/  CALL.REL.NOINC `($_Z9ticTacToePcPi$_Z6minmaxPcib) ;  /* 0xffffffe4004c7944 */ /* 0x00ffea0003c3ffff */
[----:B------:R-:W-:Y:S01]  /*a2b0*/  R2UR UR4, R26 ;  /* 0x000000001a0472ca */ /* 0x000fe200000e0000 */
[----:B------:R-:W-:Y:S01]  /*a2c0*/  IMAD.MOV.U32 R11, RZ, RZ, 0x5f ;  /* 0x0000005fff0b7424 */ /* 0x000fe200078e00ff */
[----:B------:R-:W-:Y:S02]  /*a2d0*/  R2UR UR5, R27 ;  /* 0x000000001b0572ca */ /* 0x000fe400000e0000 */
[----:B------:R-:W-:-:S11]  /*a2e0*/  VIMNMX R17, PT, PT, R17, R4, PT ;  /* 0x0000000411117248 */ /* 0x000fd60003fe0100 */
[----:B------:R4:W-:Y:S02]  /*a2f0*/  STG.E.U8 desc[UR4][R22.64+0x3], R11 ;  /* 0x0000030b16007986 */ /* 0x0009e4000c101104 */
.L_x_271:
[----:B------:R-:W-:Y:S05]  /*a300*/  BSYNC.RECONVERGENT B6 ;  /* 0x0000000000067941 */ /* 0x000fea0003800200 */
.L_x_270:
        /* <DEDUP_REMOVED lines=15> */
[----:B01234-:R-:W-:Y:S05]  /*a400*/  CALL.REL.NOINC `($_Z9ticTacToePcPi$_Z6minmaxPcib) ;  /* 0xffffffe000f47944 */ /* 0x01ffea0003c3ffff */
[----:B------:R-:W-:Y:S01]  /*a410*/  R2UR UR4, R26 ;  /* 0x000000001a0472ca */ /* 0x000fe200000e0000 */
[----:B------:R-:W-:Y:S01]  /*a420*/  IMAD.MOV.U32 R11, RZ, RZ, 0x5f ;  /* 0x0000005fff0b7424 */ /* 0x000fe200078e00ff */
[----:B------:R-:W-:Y:S02]  /*a430*/  R2UR UR5, R27 ;  /* 0x000000001b0572ca */ /* 0x000fe400000e0000 */
[----:B------:R-:W-:-:S11]  /*a440*/  VIMNMX R17, PT, PT, R17, R4, PT ;  /* 0x0000000411117248 */ /* 0x000fd60003fe0100 */
[----:B------:R0:W-:Y:S02]  /*a450*/  STG.E.U8 desc[UR4][R22.64+0x4], R11 ;  /* 0x0000040b16007986 */ /* 0x0001e4000c101104 */
.L_x_273:
[----:B------:R-:W-:Y:S05]  /*a460*/  BSYNC.RECONVERGENT B6 ;  /* 0x0000000000067941 */ /* 0x000fea0003800200 */
.L_x_272:
        /* <DEDUP_REMOVED lines=21> */
.L_x_275:
[----:B------:R-:W-:Y:S05]  /*a5c0*/  BSYNC.RECONVERGENT B6 ;  /* 0x0000000000067941 */ /* 0x000fea0003800200 */
.L_x_274:
        /* <DEDUP_REMOVED lines=21> */
.L_x_277:
[----:B------:R-:W-:Y:S05]  /*a720*/  BSYNC.RECONVERGENT B6 ;  /* 0x0000000000067941 */ /* 0x000fea0003800200 */
.L_x_276:
        /* <DEDUP_REMOVED lines=21> */
.L_x_279:
[----:B------:R-:W-:Y:S05]  /*a880*/  BSYNC.RECONVERGENT B6 ;  /* 0x0000000000067941 */ /* 0x000fea0003800200 */
.L_x_278:
        /* <DEDUP_REMOVED lines=20> */
.L_x_244:
[----:B------:R-:W-:Y:S05]  /*a9d0*/  BSYNC.RECONVERGENT B7 ;  /* 0x0000000000077941 */ /* 0x000fea0003800200 */
.L_x_233:
[----:B------:R-:W5:Y:S01]  /*a9e0*/  LDL R20, [R1+0x14] ;  /* 0x0000140001147983 */ /* 0x000f620000100800 */
[----:B------:R1:W-:Y:S05]  /*a9f0*/  BMOV.32 B6, R18 ;  /* 0x0000001206007356 */ /* 0x0003ea0000000000 */
[----:B------:R-:W5:Y:S01]  /*aa00*/  LDL R21, [R1+0x18] ;  /* 0x0000180001157983 */ /* 0x000f620000100800 */
[----:B------:R2:W-:Y:S05]  /*aa10*/  BMOV.32 B7, R19 ;  /* 0x0000001307007356 */ /* 0x0005ea0000000000 */
[----:B------:R-:W-:Y:S01]  /*aa20*/  IMAD.MOV.U32 R4, RZ, RZ, R17 ;  /* 0x000000ffff047224 */ /* 0x000fe200078e0011 */
[----:B0-----:R-:W5:Y:S04]  /*aa30*/  LDL R2, [R1] ;  /* 0x0000000001027983 */ /* 0x001f680000100800 */
[----:B------:R-:W5:Y:S04]  /*aa40*/  LDL R16, [R1+0x4] ;  /* 0x0000040001107983 */ /* 0x000f680000100800 */
[----:B------:R-:W5:Y:S04]  /*aa50*/  LDL R17, [R1+0x8] ;  /* 0x0000080001117983 */ /* 0x000f680000100800 */
[----:B-1----:R-:W5:Y:S04]  /*aa60*/  LDL R18, [R1+0xc] ;  /* 0x00000c0001127983 */ /* 0x002f680000100800 */
[----:B--2---:R-:W5:Y:S04]  /*aa70*/  LDL R19, [R1+0x10] ;  /* 0x0000100001137983 */ /* 0x004f680000100800 */
[----:B---34-:R-:W5:Y:S04]  /*aa80*/  LDL R22, [R1+0x1c] ;  /* 0x00001c0001167983 */ /* 0x018f680000100800 */
[----:B------:R-:W5:Y:S04]  /*aa90*/  LDL R23, [R1+0x20] ;  /* 0x0000200001177983 */ /* 0x000f680000100800 */
[----:B------:R-:W5:Y:S04]  /*aaa0*/  LDL R25, [R1+0x24] ;  /* 0x0000240001197983 */ /* 0x000f680000100800 */
[----:B------:R-:W5:Y:S04]  /*aab0*/  LDL R26, [R1+0x28] ;  /* 0x00002800011a7983 */ /* 0x000f680000100800 */
[----:B------:R0:W5:Y:S02]  /*aac0*/  LDL R27, [R1+0x2c] ;  /* 0x00002c00011b7983 */ /* 0x0001640000100800 */
[----:B0-----:R-:W-:Y:S01]  /*aad0*/  VIADD R1, R1, 0x30 ;  /* 0x0000003001017836 */ /* 0x001fe20000000000 */
[----:B-----5:R-:W-:Y:S06]  /*aae0*/  RET.REL.NODEC R20 `(_Z9ticTacToePcPi) ;  /* 0xffffff5414447950 */ /* 0x020fec0003c3ffff */
.L_x_280:
[----:B------:R-:W-:-:S00]  /*aaf0*/  BRA `(.L_x_280) ;  /* 0xfffffffc00fc7947 */ /* 0x000fc0000383ffff */
[----:B------:R-:W-:-:S00]  /*ab00*/  NOP ;  /* 0x0000000000007918 */ /* 0x000fc00000000000 */
[----:B------:R-:W-:-:S00]  /*ab10*/  NOP ;  /* 0x0000000000007918 */ /* 0x000fc00000000000 */
[----:B------:R-:W-:-:S00]  /*ab20*/  NOP ;  /* 0x0000000000007918 */ /* 0x000fc00000000000 */
[----:B------:R-:W-:-:S00]  /*ab30*/  NOP ;  /* 0x0000000000007918 */ /* 0x000fc00000000000 */
[----:B------:R-:W-:-:S00]  /*ab40*/  NOP ;  /* 0x0000000000007918 */ /* 0x000fc00000000000 */
[----:B------:R-:W-:-:S00]  /*ab50*/  NOP ;  /* 0x0000000000007918 */ /* 0x000fc00000000000 */
[----:B------:R-:W-:-:S00]  /*ab60*/  NOP ;  /* 0x0000000000007918 */ /* 0x000fc00000000000 */
[----:B------:R-:W-:-:S00]  /*ab70*/  NOP ;  /* 0x0000000000007918 */ /* 0x000fc00000000000 */
.L_x_281:


//--------------------- .nv.global.init           --------------------------
	.section	.nv.global.init,"aw",@progbits
.nv.global.init:
	.type		$str$6,@object
	.size		$str$6,($str$7 - $str$6)
$str$6:
        /*0000*/ 	.byte	0x49, 0x6d, 0x20, 0x68, 0x65, 0x72, 0x65, 0x0a, 0x00
	.type		$str$7,@object
	.size		$str$7,($str$4 - $str$7)
$str$7:
        /*0009*/ 	.byte	0x54, 0x52, 0x55, 0x45, 0x3a, 0x20, 0x25, 0x64, 0x0a, 0x00
	.type		$str$4,@object
	.size		$str$4,($str$5 - $str$4)
$str$4:
        /*0013*/ 	.byte	0x50, 0x6c, 0x61, 0x79, 0x65, 0x72, 0x20, 0x31, 0x20, 0x5b, 0x58, 0x5d, 0x20, 0x77, 0x69, 0x6e
        /*0023*/ 	.byte	0x73, 0x21, 0x20, 0x0a, 0x0a, 0x00
	.type		$str$5,@object
	.size		$str$5,($str$8 - $str$5)
$str$5:
        /*0029*/ 	.byte	0x50, 0x6c, 0x61, 0x79, 0x65, 0x72, 0x20, 0x32, 0x20, 0x5b, 0x4f, 0x5d, 0x20, 0x77, 0x69, 0x6e
        /*0039*/ 	.byte	0x73, 0x21, 0x20, 0x0a, 0x0a, 0x00
	.type		$str$8,@object
	.size		$str$8,($str$2 - $str$8)
$str$8:
        /*003f*/ 	.byte	0x50, 0x6c, 0x61, 0x79, 0x65, 0x72, 0x20, 0x25, 0x63, 0x20, 0x3a, 0x20, 0x4f, 0x70, 0x70, 0x6f
        /*004f*/ 	.byte	0x6e, 0x65, 0x6e, 0x74, 0x20, 0x25, 0x63, 0x20, 0x0a, 0x00
	.type		$str$2,@object
	.size		$str$2,($str$3 - $str$2)
$str$2:
        /*0059*/ 	.byte	0x09, 0x09, 0x20, 0x20, 0x20, 0x25, 0x63, 0x20, 0x20, 0x20, 0x7c, 0x20, 0x20, 0x20, 0x25, 0x63
        /*0069*/ 	.byte	0x20, 0x20, 0x20, 0x7c, 0x20, 0x20, 0x20, 0x25, 0x63, 0x0a, 0x00
	.type		$str$3,@object
	.size		$str$3,($str$1 - $str$3)
$str$3:
        /*0074*/ 	.byte	0x09, 0x09, 0x5f, 0x5f, 0x5f, 0x5f, 0x5f, 0x5f, 0x5f, 0x7c, 0x5f, 0x5f, 0x5f, 0x5f, 0x5f, 0x5f
        /*0084*/ 	.byte	0x5f, 0x7c, 0x5f, 0x5f, 0x5f, 0x5f, 0x5f, 0x5f, 0x5f, 0x0a, 0x00
	.type		$str$1,@object
	.size		$str$1,($str - $str$1)
$str$1:
        /*008f*/ 	.byte	0x09, 0x09, 0x20, 0x20, 0x20, 0x20, 0x20, 0x20, 0x20, 0x7c, 0x20, 0x20, 0x20, 0x20, 0x20, 0x20
        /*009f*/ 	.byte	0x20, 0x7c, 0x20, 0x20, 0x20, 0x20, 0x20, 0x20, 0x20, 0x0a, 0x00
	.type		$str,@object
	.size		$str,(.L_2 - $str)
$str:
        /*00aa*/ 	.byte	0x0a, 0x0a, 0x50, 0x6c, 0x61, 0x79, 0x65, 0x72, 0x20, 0x31, 0x20, 0x5b, 0x58, 0x5d, 0x20, 0x09
        /*00ba*/ 	.byte	0x20, 0x50, 0x6c, 0x61, 0x79, 0x65, 0x72, 0x20, 0x32, 0x20, 0x5b, 0x4f, 0x5d, 0x0a, 0x0a, 0x00
.L_2:


//--------------------- .nv.shared.reserved.0     --------------------------
	.section	.nv.shared.reserved.0,"aw",@nobits
	.weak		__nv_reservedSMEM_offset_0_alias
	.size		__nv_reservedSMEM_offset_0_alias, 0, 64
	.other		__nv_reservedSMEM_offset_0_alias,@"STO_CUDA_RESERVED_SHARED STV_DEFAULT"
__nv_reservedSMEM_offset_0_alias:
	.zero		0
	.zero		64


//--------------------- .nv.constant0._Z9ticTacToePcPi --------------------------
	.section	.nv.constant0._Z9ticTacToePcPi,"a",@progbits
	.sectionflags	@""
	.align	4
.nv.constant0._Z9ticTacToePcPi:
	.zero		912


//--------------------- SYMBOLS --------------------------

	.type		.nv.reservedSmem.offset0,@object
	.size		.nv.reservedSmem.offset0,0x4
	.type		vprintf,@function
